	.headerflags	@"EF_CUDA_TEXMODE_UNIFIED EF_CUDA_64BIT_ADDRESS EF_CUDA_ACCELERATORS EF_CUDA_SM90 EF_CUDA_VIRTUAL_SM(EF_CUDA_SM90)"
	.elftype	@"ET_EXEC"


//--------------------- .nv.info                  --------------------------
	.section	.nv.info,"",@"SHT_CUDA_INFO"
	.align	4


	//----- nvinfo : EIATTR_REGCOUNT
	.align		4
        /*0000*/ 	.byte	0x04, 0x2f
        /*0002*/ 	.short	(.L_1 - .L_0)
	.align		4
.L_0:
        /*0004*/ 	.word	index@(triton_poi_fused_max_pool2d_with_indices_3)
        /*0008*/ 	.word	0x000000a7


	//----- nvinfo : EIATTR_MIN_STACK_SIZE
	.align		4
.L_1:
        /*000c*/ 	.byte	0x04, 0x12
        /*000e*/ 	.short	(.L_3 - .L_2)
	.align		4
.L_2:
        /*0010*/ 	.word	index@(triton_poi_fused_max_pool2d_with_indices_3)
        /*0014*/ 	.word	0x00000000


	//----- nvinfo : EIATTR_FRAME_SIZE
	.align		4
.L_3:
        /*0018*/ 	.byte	0x04, 0x11
        /*001a*/ 	.short	(.L_5 - .L_4)
	.align		4
.L_4:
        /*001c*/ 	.word	index@(triton_poi_fused_max_pool2d_with_indices_3)
        /*0020*/ 	.word	0x00000000


	//----- nvinfo : EIATTR_MIN_STACK_SIZE
	.align		4
.L_5:
        /*0024*/ 	.byte	0x04, 0x12
        /*0026*/ 	.short	(.L_7 - .L_6)
	.align		4
.L_6:
        /*0028*/ 	.word	index@(triton_poi_fused_max_pool2d_with_indices_3)
        /*002c*/ 	.word	0x00000000
.L_7:


//--------------------- .nv.info.triton_poi_fused_max_pool2d_with_indices_3 --------------------------
	.section	.nv.info.triton_poi_fused_max_pool2d_with_indices_3,"",@"SHT_CUDA_INFO"
	.sectionflags	@""
	.align	4


	//----- nvinfo : EIATTR_CUDA_API_VERSION
	.align		4
        /*0000*/ 	.byte	0x04, 0x37
        /*0002*/ 	.short	(.L_9 - .L_8)
.L_8:
        /*0004*/ 	.word	0x0000007c


	//----- nvinfo : EIATTR_KPARAM_INFO
	.align		4
.L_9:
        /*0008*/ 	.byte	0x04, 0x17
        /*000a*/ 	.short	(.L_11 - .L_10)
.L_10:
        /*000c*/ 	.word	0x00000000
        /*0010*/ 	.short	0x0004
        /*0012*/ 	.short	0x001c
        /*0014*/ 	.byte	0x00, 0xf0, 0x11, 0x00


	//----- nvinfo : EIATTR_KPARAM_INFO
	.align		4
.L_11:
        /*0018*/ 	.byte	0x04, 0x17
        /*001a*/ 	.short	(.L_13 - .L_12)
.L_12:
        /*001c*/ 	.word	0x00000000
        /*0020*/ 	.short	0x0003
        /*0022*/ 	.short	0x0018
        /*0024*/ 	.byte	0x00, 0xf0, 0x11, 0x00


	//----- nvinfo : EIATTR_KPARAM_INFO
	.align		4
.L_13:
        /*0028*/ 	.byte	0x04, 0x17
        /*002a*/ 	.short	(.L_15 - .L_14)
.L_14:
        /*002c*/ 	.word	0x00000000
        /*0030*/ 	.short	0x0002
        /*0032*/ 	.short	0x0010
        /*0034*/ 	.byte	0x00, 0xf4, 0x21, 0x00


	//----- nvinfo : EIATTR_KPARAM_INFO
	.align		4
.L_15:
        /*0038*/ 	.byte	0x04, 0x17
        /*003a*/ 	.short	(.L_17 - .L_16)
.L_16:
        /*003c*/ 	.word	0x00000000
        /*0040*/ 	.short	0x0001
        /*0042*/ 	.short	0x0008
        /*0044*/ 	.byte	0x00, 0xf4, 0x21, 0x00


	//----- nvinfo : EIATTR_KPARAM_INFO
	.align		4
.L_17:
        /*0048*/ 	.byte	0x04, 0x17
        /*004a*/ 	.short	(.L_19 - .L_18)
.L_18:
        /*004c*/ 	.word	0x00000000
        /*0050*/ 	.short	0x0000
        /*0052*/ 	.short	0x0000
        /*0054*/ 	.byte	0x00, 0xf4, 0x21, 0x00


	//----- nvinfo : EIATTR_SPARSE_MMA_MASK
	.align		4
.L_19:
        /*0058*/ 	.byte	0x03, 0x50
        /*005a*/ 	.short	0x0000


	//----- nvinfo : EIATTR_MAXREG_COUNT
	.align		4
        /*005c*/ 	.byte	0x03, 0x1b
        /*005e*/ 	.short	0x00ff


	//----- nvinfo : EIATTR_EXIT_INSTR_OFFSETS
	.align		4
        /*0060*/ 	.byte	0x04, 0x1c
        /*0062*/ 	.short	(.L_21 - .L_20)


	//   ....[0]....
.L_20:
        /*0064*/ 	.word	0x00006ae0


	//   ....[1]....
        /*0068*/ 	.word	0x00006b10


	//----- nvinfo : EIATTR_REQNTID
	.align		4
.L_21:
        /*006c*/ 	.byte	0x04, 0x10
        /*006e*/ 	.short	(.L_23 - .L_22)
.L_22:
        /*0070*/ 	.word	0x00000100
        /*0074*/ 	.word	0x00000001
        /*0078*/ 	.word	0x00000001


	//----- nvinfo : EIATTR_CBANK_PARAM_SIZE
	.align		4
.L_23:
        /*007c*/ 	.byte	0x03, 0x19
        /*007e*/ 	.short	0x0020


	//----- nvinfo : EIATTR_PARAM_CBANK
	.align		4
        /*0080*/ 	.byte	0x04, 0x0a
        /*0082*/ 	.short	(.L_25 - .L_24)
	.align		4
.L_24:
        /*0084*/ 	.word	index@(.nv.constant0.triton_poi_fused_max_pool2d_with_indices_3)
        /*0088*/ 	.short	0x0210
        /*008a*/ 	.short	0x0020


	//----- nvinfo : EIATTR_SW_WAR
	.align		4
.L_25:
        /*008c*/ 	.byte	0x04, 0x36
        /*008e*/ 	.short	(.L_27 - .L_26)
.L_26:
        /*0090*/ 	.word	0x00000008
.L_27:


//--------------------- .nv.callgraph             --------------------------
	.section	.nv.callgraph,"",@"SHT_CUDA_CALLGRAPH"
	.align	4
	.sectionentsize	8
	.align		4
        /*0000*/ 	.word	0x00000000
	.align		4
        /*0004*/ 	.word	0xffffffff
	.align		4
        /*0008*/ 	.word	0x00000000
	.align		4
        /*000c*/ 	.word	0xfffffffe
	.align		4
        /*0010*/ 	.word	0x00000000
	.align		4
        /*0014*/ 	.word	0xfffffffd
	.align		4
        /*0018*/ 	.word	0x00000000
	.align		4
        /*001c*/ 	.word	0xfffffffc


//--------------------- .text.triton_poi_fused_max_pool2d_with_indices_3 --------------------------
	.section	.text.triton_poi_fused_max_pool2d_with_indices_3,"ax",@progbits
	.sectionflags	@"SHF_BARRIERS=1"
	.align	128
        .global         triton_poi_fused_max_pool2d_with_indices_3
        .type           triton_poi_fused_max_pool2d_with_indices_3,@function
        .size           triton_poi_fused_max_pool2d_with_indices_3,(.L_x_1 - triton_poi_fused_max_pool2d_with_indices_3)
        .other          triton_poi_fused_max_pool2d_with_indices_3,@"STO_CUDA_ENTRY STV_DEFAULT"
triton_poi_fused_max_pool2d_with_indices_3:
.text.triton_poi_fused_max_pool2d_with_indices_3:
[----:B------:R-:W0:Y:S01]  /*0000*/  LDC R1, c[0x0][0x28] ;  /* 0x00000a00ff017b82 */ /* 0x000e220000000800 */
[----:B------:R-:W1:Y:S01]  /*0010*/  S2R R21, SR_CTAID.X ;  /* 0x0000000000157919 */ /* 0x000e620000002500 */
[----:B------:R-:W-:Y:S01]  /*0020*/  IMAD.MOV.U32 R4, RZ, RZ, RZ ;  /* 0x000000ffff047224 */ /* 0x000fe200078e00ff */
[----:B------:R-:W-:Y:S01]  /*0030*/  CS2R R124, SRZ ;  /* 0x00000000007c7805 */ /* 0x000fe2000001ff00 */
[----:B------:R-:W-:Y:S01]  /*0040*/  IMAD.MOV.U32 R126, RZ, RZ, RZ ;  /* 0x000000ffff7e7224 */ /* 0x000fe200078e00ff */
[----:B------:R-:W2:Y:S01]  /*0050*/  S2R R20, SR_TID.X ;  /* 0x0000000000147919 */ /* 0x000ea20000002100 */
[----:B------:R-:W-:Y:S01]  /*0060*/  ULDC.64 UR6, c[0x0][0x208] ;  /* 0x0000820000067ab9 */ /* 0x000fe20000000a00 */
[----:B------:R-:W-:Y:S01]  /*0070*/  CS2R R122, SRZ ;  /* 0x00000000007a7805 */ /* 0x000fe2000001ff00 */
[----:B------:R-:W3:Y:S01]  /*0080*/  S2R R0, SR_CTAID.Y ;  /* 0x0000000000007919 */ /* 0x000ee20000002600 */
[----:B-1----:R-:W-:Y:S01]  /*0090*/  IMAD.SHL.U32 R21, R21, 0x40, RZ ;  /* 0x0000004015157824 */ /* 0x002fe200078e00ff */
[----:B--2---:R-:W-:-:S04]  /*00a0*/  SHF.R.U32.HI R97, RZ, 0x6, R20 ;  /* 0x00000006ff617819 */ /* 0x004fc80000011614 */
[----:B------:R-:W-:Y:S01]  /*00b0*/  LOP3.LUT R5, R21, 0x3f, R20, 0xf8, !PT ;  /* 0x0000003f15057812 */ /* 0x000fe200078ef814 */
[----:B---3--:R-:W-:Y:S01]  /*00c0*/  IMAD.SHL.U32 R0, R0, 0x40, RZ ;  /* 0x0000004000007824 */ /* 0x008fe200078e00ff */
[----:B------:R-:W-:-:S03]  /*00d0*/  SGXT.U32 R97, R97, 0x2 ;  /* 0x000000026161781a */ /* 0x000fc60000000000 */
[C---:B------:R-:W-:Y:S01]  /*00e0*/  IMAD.HI R2, R5.reuse, -0x6db6db6d, R4 ;  /* 0x9249249305027827 */ /* 0x040fe200078e0204 */
[----:B------:R-:W-:Y:S02]  /*00f0*/  ISETP.GE.AND P0, PT, R5, 0x31, PT ;  /* 0x000000310500780c */ /* 0x000fe40003f06270 */
[----:B------:R-:W-:Y:S02]  /*0100*/  LOP3.LUT R13, R0, R97, RZ, 0xfc, !PT ;  /* 0x00000061000d7212 */ /* 0x000fe400078efcff */
[----:B------:R-:W-:Y:S02]  /*0110*/  SHF.R.U32.HI R3, RZ, 0x1f, R2 ;  /* 0x0000001fff037819 */ /* 0x000fe40000011602 */
[----:B------:R-:W-:Y:S02]  /*0120*/  LOP3.LUT R6, R0, 0x4, R97, 0xfe, !PT ;  /* 0x0000000400067812 */ /* 0x000fe400078efe61 */
[----:B------:R-:W-:Y:S02]  /*0130*/  LEA.HI.SX32 R4, R2, R3, 0x1e ;  /* 0x0000000302047211 */ /* 0x000fe400078ff2ff */
[----:B------:R-:W1:Y:S01]  /*0140*/  LDC.64 R2, c[0x0][0x210] ;  /* 0x00008400ff027b82 */ /* 0x000e620000000a00 */
[----:B------:R-:W-:-:S02]  /*0150*/  LOP3.LUT R7, R0, 0xc, R97, 0xfe, !PT ;  /* 0x0000000c00077812 */ /* 0x000fc400078efe61 */
[----:B------:R-:W-:Y:S01]  /*0160*/  IMAD R5, R4, -0x7, R5 ;  /* 0xfffffff904057824 */ /* 0x000fe200078e0205 */
[----:B------:R-:W-:Y:S02]  /*0170*/  ISETP.LT.AND P2, PT, R13, 0xc0, !P0 ;  /* 0x000000c00d00780c */ /* 0x000fe40004741270 */
[----:B------:R-:W-:Y:S01]  /*0180*/  ISETP.LT.AND P1, PT, R6, 0xc0, !P0 ;  /* 0x000000c00600780c */ /* 0x000fe20004721270 */
[----:B------:R-:W-:Y:S01]  /*0190*/  IMAD R5, R4, 0xf, R5 ;  /* 0x0000000f04057824 */ /* 0x000fe200078e0205 */
[----:B------:R-:W-:Y:S02]  /*01a0*/  LOP3.LUT R6, R0, 0x8, R97, 0xfe, !PT ;  /* 0x0000000800067812 */ /* 0x000fe400078efe61 */
[----:B------:R-:W-:Y:S01]  /*01b0*/  ISETP.LT.AND P5, PT, R7, 0xc0, !P0 ;  /* 0x000000c00700780c */ /* 0x000fe200047a1270 */
[----:B------:R-:W-:Y:S01]  /*01c0*/  IMAD.SHL.U32 R15, R5, 0x2, RZ ;  /* 0x00000002050f7824 */ /* 0x000fe200078e00ff */
[----:B------:R-:W-:Y:S02]  /*01d0*/  ISETP.LT.AND P6, PT, R6, 0xc0, !P0 ;  /* 0x000000c00600780c */ /* 0x000fe400047c1270 */
[----:B------:R-:W-:Y:S01]  /*01e0*/  LOP3.LUT R8, R0, 0x10, R97, 0xfe, !PT ;  /* 0x0000001000087812 */ /* 0x000fe200078efe61 */
[----:B------:R-:W-:-:S02]  /*01f0*/  VIADD R14, R15, 0x1 ;  /* 0x000000010f0e7836 */ /* 0x000fc40000000000 */
[----:B------:R-:W-:Y:S01]  /*0200*/  IMAD.MOV.U32 R121, RZ, RZ, RZ ;  /* 0x000000ffff797224 */ /* 0x000fe200078e00ff */
[----:B------:R-:W-:Y:S01]  /*0210*/  ISETP.LT.AND P4, PT, R8, 0xc0, !P0 ;  /* 0x000000c00800780c */ /* 0x000fe20004781270 */
[C---:B------:R-:W-:Y:S02]  /*0220*/  IMAD R5, R13.reuse, 0xe1, R15 ;  /* 0x000000e10d057824 */ /* 0x040fe400078e020f */
[----:B------:R-:W-:Y:S02]  /*0230*/  IMAD.MOV.U32 R19, RZ, RZ, RZ ;  /* 0x000000ffff137224 */ /* 0x000fe400078e00ff */
[----:B------:R-:W-:Y:S01]  /*0240*/  IMAD.MOV.U32 R96, RZ, RZ, RZ ;  /* 0x000000ffff607224 */ /* 0x000fe200078e00ff */
[----:B------:R-:W-:Y:S01]  /*0250*/  CS2R R28, SRZ ;  /* 0x00000000001c7805 */ /* 0x000fe2000001ff00 */
[----:B------:R-:W-:Y:S01]  /*0260*/  IMAD R7, R13, 0xe1, R14 ;  /* 0x000000e10d077824 */ /* 0x000fe200078e020e */
[----:B------:R-:W-:Y:S01]  /*0270*/  CS2R R94, SRZ ;  /* 0x00000000005e7805 */ /* 0x000fe2000001ff00 */
[----:B-1----:R-:W-:Y:S01]  /*0280*/  IMAD.WIDE R4, R5, 0x4, R2 ;  /* 0x0000000405047825 */ /* 0x002fe200078e0202 */
[----:B------:R-:W-:-:S02]  /*0290*/  CS2R R98, SRZ ;  /* 0x0000000000627805 */ /* 0x000fc4000001ff00 */
[----:B------:R-:W-:Y:S02]  /*02a0*/  CS2R R92, SRZ ;  /* 0x00000000005c7805 */ /* 0x000fe4000001ff00 */
[----:B------:R-:W-:Y:S01]  /*02b0*/  CS2R R90, SRZ ;  /* 0x00000000005a7805 */ /* 0x000fe2000001ff00 */
[----:B------:R-:W-:Y:S01]  /*02c0*/  IMAD.WIDE R6, R7, 0x4, R2 ;  /* 0x0000000407067825 */ /* 0x000fe200078e0202 */
[----:B------:R1:W2:Y:S01]  /*02d0*/  @P2 LDG.E.EL R125, desc[UR6][R4.64] ;  /* 0x00000006047d2981 */ /* 0x0002a2000c2e1900 */
[----:B------:R-:W-:Y:S02]  /*02e0*/  LOP3.LUT R12, R0, 0x14, R97, 0xfe, !PT ;  /* 0x00000014000c7812 */ /* 0x000fe400078efe61 */
[C---:B------:R-:W-:Y:S01]  /*02f0*/  VIADD R16, R15.reuse, 0x2 ;  /* 0x000000020f107836 */ /* 0x040fe20000000000 */
[----:B------:R3:W2:Y:S01]  /*0300*/  @P2 LDG.E.EL R126, desc[UR6][R6.64] ;  /* 0x00000006067e2981 */ /* 0x0006a2000c2e1900 */
[----:B------:R-:W-:Y:S01]  /*0310*/  VIADD R17, R15, 0xf ;  /* 0x0000000f0f117836 */ /* 0x000fe20000000000 */
[----:B------:R-:W-:Y:S01]  /*0320*/  ISETP.LT.AND P3, PT, R12, 0xc0, !P0 ;  /* 0x000000c00c00780c */ /* 0x000fe20004761270 */
[----:B------:R-:W-:-:S02]  /*0330*/  IMAD R9, R13, 0xe1, R16 ;  /* 0x000000e10d097824 */ /* 0x000fc400078e0210 */
[----:B------:R-:W-:Y:S02]  /*0340*/  IMAD R11, R13, 0xe1, R17 ;  /* 0x000000e10d0b7824 */ /* 0x000fe400078e0211 */
[----:B------:R-:W-:-:S04]  /*0350*/  IMAD.WIDE R8, R9, 0x4, R2 ;  /* 0x0000000409087825 */ /* 0x000fc800078e0202 */
[----:B------:R-:W-:Y:S01]  /*0360*/  IMAD.WIDE R10, R11, 0x4, R2 ;  /* 0x000000040b0a7825 */ /* 0x000fe200078e0202 */
[----:B------:R4:W5:Y:S04]  /*0370*/  @P2 LDG.E.EL R123, desc[UR6][R8.64] ;  /* 0x00000006087b2981 */ /* 0x000968000c2e1900 */
[----:B------:R3:W2:Y:S01]  /*0380*/  @P2 LDG.E.EL R124, desc[UR6][R10.64] ;  /* 0x000000060a7c2981 */ /* 0x0006a2000c2e1900 */
[----:B------:R-:W-:-:S04]  /*0390*/  VIADD R118, R15, 0x10 ;  /* 0x000000100f767836 */ /* 0x000fc80000000000 */
[----:B-1----:R-:W-:-:S04]  /*03a0*/  IMAD R5, R13, 0xe1, R118 ;  /* 0x000000e10d057824 */ /* 0x002fc800078e0276 */
[----:B------:R-:W-:-:S05]  /*03b0*/  IMAD.WIDE R4, R5, 0x4, R2 ;  /* 0x0000000405047825 */ /* 0x000fca00078e0202 */
[----:B------:R-:W2:Y:S01]  /*03c0*/  @P2 LDG.E.EL R121, desc[UR6][R4.64] ;  /* 0x0000000604792981 */ /* 0x000ea2000c2e1900 */
[----:B------:R-:W-:-:S04]  /*03d0*/  VIADD R18, R15, 0x11 ;  /* 0x000000110f127836 */ /* 0x000fc80000000000 */
[----:B---3--:R-:W-:-:S04]  /*03e0*/  IMAD R7, R13, 0xe1, R18 ;  /* 0x000000e10d077824 */ /* 0x008fc800078e0212 */
[----:B------:R-:W-:-:S05]  /*03f0*/  IMAD.WIDE R6, R7, 0x4, R2 ;  /* 0x0000000407067825 */ /* 0x000fca00078e0202 */
[----:B------:R1:W3:Y:S01]  /*0400*/  @P2 LDG.E.EL R122, desc[UR6][R6.64] ;  /* 0x00000006067a2981 */ /* 0x0002e2000c2e1900 */
[----:B------:R-:W-:-:S04]  /*0410*/  VIADD R120, R15, 0x1e ;  /* 0x0000001e0f787836 */ /* 0x000fc80000000000 */
[----:B----4-:R-:W-:-:S04]  /*0420*/  IMAD R9, R13, 0xe1, R120 ;  /* 0x000000e10d097824 */ /* 0x010fc800078e0278 */
[----:B------:R-:W-:-:S05]  /*0430*/  IMAD.WIDE R8, R9, 0x4, R2 ;  /* 0x0000000409087825 */ /* 0x000fca00078e0202 */
[----:B------:R4:W2:Y:S01]  /*0440*/  @P2 LDG.E.EL R19, desc[UR6][R8.64] ;  /* 0x0000000608132981 */ /* 0x0008a2000c2e1900 */
[----:B------:R-:W-:-:S04]  /*0450*/  VIADD R116, R15, 0x1f ;  /* 0x0000001f0f747836 */ /* 0x000fc80000000000 */
[C---:B0-----:R-:W-:Y:S02]  /*0460*/  IMAD R11, R13.reuse, 0xe1, R116 ;  /* 0x000000e10d0b7824 */ /* 0x041fe400078e0274 */
[----:B------:R-:W-:Y:S02]  /*0470*/  IMAD R119, R13, 0xe1, RZ ;  /* 0x000000e10d777824 */ /* 0x000fe400078e02ff */
[----:B------:R-:W-:-:S04]  /*0480*/  IMAD.WIDE R10, R11, 0x4, R2 ;  /* 0x000000040b0a7825 */ /* 0x000fc800078e0202 */
[----:B------:R-:W-:Y:S01]  /*0490*/  VIADD R117, R15, 0x20 ;  /* 0x000000200f757836 */ /* 0x000fe20000000000 */
[----:B------:R0:W2:Y:S01]  /*04a0*/  @P2 LDG.E.EL R96, desc[UR6][R10.64] ;  /* 0x000000060a602981 */ /* 0x0000a2000c2e1900 */
[----:B------:R-:W-:Y:S02]  /*04b0*/  VIADD R23, R119, 0x384 ;  /* 0x0000038477177836 */ /* 0x000fe40000000000 */
[----:B------:R-:W-:Y:S02]  /*04c0*/  IMAD R13, R13, 0xe1, R117 ;  /* 0x000000e10d0d7824 */ /* 0x000fe400078e0275 */
[C---:B-1----:R-:W-:Y:S02]  /*04d0*/  IMAD.IADD R7, R23.reuse, 0x1, R14 ;  /* 0x0000000117077824 */ /* 0x042fe400078e020e */
[----:B----4-:R-:W-:Y:S02]  /*04e0*/  IMAD.IADD R9, R23, 0x1, R16 ;  /* 0x0000000117097824 */ /* 0x010fe400078e0210 */
[----:B0-----:R-:W-:-:S04]  /*04f0*/  IMAD.WIDE R10, R13, 0x4, R2 ;  /* 0x000000040d0a7825 */ /* 0x001fc800078e0202 */
[----:B------:R-:W-:Y:S01]  /*0500*/  IMAD.WIDE R6, R7, 0x4, R2 ;  /* 0x0000000407067825 */ /* 0x000fe200078e0202 */
[----:B------:R0:W4:Y:S03]  /*0510*/  @P2 LDG.E.EL R29, desc[UR6][R10.64] ;  /* 0x000000060a1d2981 */ /* 0x000126000c2e1900 */
[----:B------:R-:W-:Y:S01]  /*0520*/  IMAD.IADD R5, R15, 0x1, R23 ;  /* 0x000000010f057824 */ /* 0x000fe200078e0217 */
[----:B------:R1:W2:Y:S01]  /*0530*/  @P1 LDG.E.EL R95, desc[UR6][R6.64] ;  /* 0x00000006065f1981 */ /* 0x0002a2000c2e1900 */
[----:B------:R-:W-:-:S04]  /*0540*/  IMAD.WIDE R8, R9, 0x4, R2 ;  /* 0x0000000409087825 */ /* 0x000fc800078e0202 */
[C---:B------:R-:W-:Y:S01]  /*0550*/  IMAD.IADD R27, R23.reuse, 0x1, R120 ;  /* 0x00000001171b7824 */ /* 0x040fe200078e0278 */
[----:B------:R1:W2:Y:S01]  /*0560*/  @P1 LDG.E.EL R94, desc[UR6][R8.64] ;  /* 0x00000006085e1981 */ /* 0x0002a2000c2e1900 */
[C---:B0-----:R-:W-:Y:S02]  /*0570*/  IMAD.IADD R11, R23.reuse, 0x1, R118 ;  /* 0x00000001170b7824 */ /* 0x041fe400078e0276 */
[----:B------:R-:W-:Y:S02]  /*0580*/  IMAD.IADD R25, R23, 0x1, R18 ;  /* 0x0000000117197824 */ /* 0x000fe400078e0212 */
[----:B------:R-:W-:-:S04]  /*0590*/  IMAD.WIDE R4, R5, 0x4, R2 ;  /* 0x0000000405047825 */ /* 0x000fc800078e0202 */
[--C-:B-1----:R-:W-:Y:S01]  /*05a0*/  IMAD.WIDE R6, R11, 0x4, R2.reuse ;  /* 0x000000040b067825 */ /* 0x102fe200078e0202 */
[----:B------:R0:W2:Y:S03]  /*05b0*/  @P1 LDG.E.EL R98, desc[UR6][R4.64] ;  /* 0x0000000604621981 */ /* 0x0000a6000c2e1900 */
[----:B------:R-:W-:Y:S01]  /*05c0*/  IMAD.WIDE R10, R27, 0x4, R2 ;  /* 0x000000041b0a7825 */ /* 0x000fe200078e0202 */
[----:B------:R1:W2:Y:S03]  /*05d0*/  @P1 LDG.E.EL R92, desc[UR6][R6.64] ;  /* 0x00000006065c1981 */ /* 0x0002a6000c2e1900 */
[C---:B------:R-:W-:Y:S01]  /*05e0*/  IMAD.IADD R13, R23.reuse, 0x1, R17 ;  /* 0x00000001170d7824 */ /* 0x040fe200078e0211 */
[----:B------:R0:W2:Y:S01]  /*05f0*/  @P1 LDG.E.EL R90, desc[UR6][R10.64] ;  /* 0x000000060a5a1981 */ /* 0x0000a2000c2e1900 */
[----:B------:R-:W-:-:S02]  /*0600*/  IMAD.IADD R31, R23, 0x1, R116 ;  /* 0x00000001171f7824 */ /* 0x000fc400078e0274 */
[----:B------:R-:W-:-:S04]  /*0610*/  IMAD.WIDE R8, R25, 0x4, R2 ;  /* 0x0000000419087825 */ /* 0x000fc800078e0202 */
[----:B------:R-:W-:Y:S01]  /*0620*/  VIADD R25, R119, 0x708 ;  /* 0x0000070877197836 */ /* 0x000fe20000000000 */
[----:B------:R-:W-:Y:S01]  /*0630*/  LOP3.LUT R12, R0, 0x18, R97, 0xfe, !PT ;  /* 0x00000018000c7812 */ /* 0x000fe200078efe61 */
[----:B------:R-:W-:Y:S01]  /*0640*/  IMAD.IADD R23, R23, 0x1, R117 ;  /* 0x0000000117177824 */ /* 0x000fe200078e0275 */
[----:B------:R1:W2:Y:S01]  /*0650*/  @P1 LDG.E.EL R91, desc[UR6][R8.64] ;  /* 0x00000006085b1981 */ /* 0x0002a2000c2e1900 */
[----:B0-----:R-:W-:Y:S01]  /*0660*/  IMAD.WIDE R4, R13, 0x4, R2 ;  /* 0x000000040d047825 */ /* 0x001fe200078e0202 */
[----:B------:R-:W-:-:S03]  /*0670*/  CS2R R88, SRZ ;  /* 0x0000000000587805 */ /* 0x000fc6000001ff00 */
[----:B-1----:R-:W-:Y:S01]  /*0680*/  IMAD.IADD R7, R25, 0x1, R14 ;  /* 0x0000000119077824 */ /* 0x002fe200078e020e */
[----:B------:R-:W-:Y:S01]  /*0690*/  ISETP.LT.AND P2, PT, R12, 0xc0, !P0 ;  /* 0x000000c00c00780c */ /* 0x000fe20004741270 */
[----:B------:R-:W-:Y:S01]  /*06a0*/  IMAD.WIDE R10, R23, 0x4, R2 ;  /* 0x00000004170a7825 */ /* 0x000fe200078e0202 */
[----:B------:R0:W2:Y:S03]  /*06b0*/  @P1 LDG.E.EL R93, desc[UR6][R4.64] ;  /* 0x00000006045d1981 */ /* 0x0000a6000c2e1900 */
[----:B------:R-:W-:Y:S01]  /*06c0*/  IMAD.IADD R9, R25, 0x1, R16 ;  /* 0x0000000119097824 */ /* 0x000fe200078e0210 */
[----:B------:R-:W-:Y:S01]  /*06d0*/  CS2R R86, SRZ ;  /* 0x0000000000567805 */ /* 0x000fe2000001ff00 */
[--C-:B------:R-:W-:Y:S01]  /*06e0*/  IMAD.WIDE R6, R7, 0x4, R2.reuse ;  /* 0x0000000407067825 */ /* 0x100fe200078e0202 */
[----:B------:R1:W2:Y:S03]  /*06f0*/  @P1 LDG.E.EL R28, desc[UR6][R10.64] ;  /* 0x000000060a1c1981 */ /* 0x0002a6000c2e1900 */
[----:B------:R-:W-:Y:S01]  /*0700*/  IMAD.WIDE R12, R31, 0x4, R2 ;  /* 0x000000041f0c7825 */ /* 0x000fe200078e0202 */
[----:B------:R1:W2:Y:S03]  /*0710*/  @P6 LDG.E.EL R88, desc[UR6][R6.64] ;  /* 0x0000000606586981 */ /* 0x0002a6000c2e1900 */
[----:B0-----:R-:W-:Y:S01]  /*0720*/  IMAD.IADD R5, R15, 0x1, R25 ;  /* 0x000000010f057824 */ /* 0x001fe200078e0219 */
[----:B------:R0:W2:Y:S01]  /*0730*/  @P1 LDG.E.EL R89, desc[UR6][R12.64] ;  /* 0x000000060c591981 */ /* 0x0000a2000c2e1900 */
[----:B------:R-:W-:-:S04]  /*0740*/  IMAD.WIDE R8, R9, 0x4, R2 ;  /* 0x0000000409087825 */ /* 0x000fc800078e0202 */
[C---:B-1----:R-:W-:Y:S01]  /*0750*/  IMAD.IADD R11, R25.reuse, 0x1, R118 ;  /* 0x00000001190b7824 */ /* 0x042fe200078e0276 */
[----:B------:R-:W-:Y:S01]  /*0760*/  CS2R R84, SRZ ;  /* 0x0000000000547805 */ /* 0x000fe2000001ff00 */
[C---:B------:R-:W-:Y:S01]  /*0770*/  IMAD.IADD R27, R25.reuse, 0x1, R120 ;  /* 0x00000001191b7824 */ /* 0x040fe200078e0278 */
[----:B------:R-:W-:Y:S01]  /*0780*/  CS2R R82, SRZ ;  /* 0x0000000000527805 */ /* 0x000fe2000001ff00 */
[----:B------:R-:W-:Y:S01]  /*0790*/  IMAD.IADD R23, R25, 0x1, R18 ;  /* 0x0000000119177824 */ /* 0x000fe200078e0212 */
[----:B------:R1:W2:Y:S01]  /*07a0*/  @P6 LDG.E.EL R87, desc[UR6][R8.64] ;  /* 0x0000000608576981 */ /* 0x0002a2000c2e1900 */
[----:B------:R-:W-:-:S04]  /*07b0*/  IMAD.WIDE R4, R5, 0x4, R2 ;  /* 0x0000000405047825 */ /* 0x000fc800078e0202 */
[----:B------:R-:W-:Y:S01]  /*07c0*/  IMAD.WIDE R6, R11, 0x4, R2 ;  /* 0x000000040b067825 */ /* 0x000fe200078e0202 */
[----:B------:R1:W2:Y:S03]  /*07d0*/  @P6 LDG.E.EL R99, desc[UR6][R4.64] ;  /* 0x0000000604636981 */ /* 0x0002a6000c2e1900 */
[C---:B0-----:R-:W-:Y:S02]  /*07e0*/  IMAD.IADD R13, R25.reuse, 0x1, R17 ;  /* 0x00000001190d7824 */ /* 0x041fe400078e0211 */
[----:B------:R-:W-:Y:S01]  /*07f0*/  IMAD.IADD R31, R25, 0x1, R116 ;  /* 0x00000001191f7824 */ /* 0x000fe200078e0274 */
[----:B------:R-:W-:Y:S01]  /*0800*/  LOP3.LUT R12, R0, 0x1c, R97, 0xfe, !PT ;  /* 0x0000001c000c7812 */ /* 0x000fe200078efe61 */
[--C-:B------:R-:W-:Y:S01]  /*0810*/  IMAD.WIDE R10, R27, 0x4, R2.reuse ;  /* 0x000000041b0a7825 */ /* 0x100fe200078e0202 */
[----:B------:R0:W2:Y:S03]  /*0820*/  @P6 LDG.E.EL R85, desc[UR6][R6.64] ;  /* 0x0000000606556981 */ /* 0x0000a6000c2e1900 */
[----:B-1----:R-:W-:Y:S01]  /*0830*/  IMAD.WIDE R8, R23, 0x4, R2 ;  /* 0x0000000417087825 */ /* 0x002fe200078e0202 */
[----:B------:R1:W2:Y:S03]  /*0840*/  @P6 LDG.E.EL R83, desc[UR6][R10.64] ;  /* 0x000000060a536981 */ /* 0x0002a6000c2e1900 */
[----:B------:R-:W-:-:S02]  /*0850*/  VIADD R23, R119, 0xa8c ;  /* 0x00000a8c77177836 */ /* 0x000fc40000000000 */
[----:B------:R-:W-:Y:S01]  /*0860*/  IMAD.IADD R25, R25, 0x1, R117 ;  /* 0x0000000119197824 */ /* 0x000fe200078e0275 */
[----:B------:R-:W-:Y:S01]  /*0870*/  CS2R R26, SRZ ;  /* 0x00000000001a7805 */ /* 0x000fe2000001ff00 */
[----:B------:R-:W-:Y:S01]  /*0880*/  IMAD.WIDE R4, R13, 0x4, R2 ;  /* 0x000000040d047825 */ /* 0x000fe200078e0202 */
[----:B------:R1:W2:Y:S03]  /*0890*/  @P6 LDG.E.EL R84, desc[UR6][R8.64] ;  /* 0x0000000608546981 */ /* 0x0002a6000c2e1900 */
[----:B0-----:R-:W-:Y:S01]  /*08a0*/  IMAD.IADD R7, R23, 0x1, R14 ;  /* 0x0000000117077824 */ /* 0x001fe200078e020e */
[----:B------:R-:W-:Y:S01]  /*08b0*/  ISETP.LT.AND P1, PT, R12, 0xc0, !P0 ;  /* 0x000000c00c00780c */ /* 0x000fe20004721270 */
[----:B-1----:R-:W-:Y:S01]  /*08c0*/  IMAD.WIDE R10, R25, 0x4, R2 ;  /* 0x00000004190a7825 */ /* 0x002fe200078e0202 */
[----:B------:R0:W2:Y:S01]  /*08d0*/  @P6 LDG.E.EL R86, desc[UR6][R4.64] ;  /* 0x0000000604566981 */ /* 0x0000a2000c2e1900 */
[----:B------:R-:W-:-:S02]  /*08e0*/  CS2R R80, SRZ ;  /* 0x0000000000507805 */ /* 0x000fc4000001ff00 */
[----:B------:R-:W-:Y:S01]  /*08f0*/  IMAD.IADD R9, R23, 0x1, R16 ;  /* 0x0000000117097824 */ /* 0x000fe200078e0210 */
[----:B------:R1:W2:Y:S01]  /*0900*/  @P6 LDG.E.EL R27, desc[UR6][R10.64] ;  /* 0x000000060a1b6981 */ /* 0x0002a2000c2e1900 */
[----:B------:R-:W-:Y:S01]  /*0910*/  IMAD.WIDE R12, R31, 0x4, R2 ;  /* 0x000000041f0c7825 */ /* 0x000fe200078e0202 */
[----:B------:R-:W-:-:S03]  /*0920*/  CS2R R100, SRZ ;  /* 0x0000000000647805 */ /* 0x000fc6000001ff00 */
[----:B0-----:R-:W-:Y:S01]  /*0930*/  IMAD.IADD R5, R15, 0x1, R23 ;  /* 0x000000010f057824 */ /* 0x001fe200078e0217 */
[----:B------:R0:W2:Y:S01]  /*0940*/  @P6 LDG.E.EL R82, desc[UR6][R12.64] ;  /* 0x000000060c526981 */ /* 0x0000a2000c2e1900 */
[----:B------:R-:W-:-:S04]  /*0950*/  IMAD.WIDE R6, R7, 0x4, R2 ;  /* 0x0000000407067825 */ /* 0x000fc800078e0202 */
[----:B------:R-:W-:Y:S01]  /*0960*/  IMAD.WIDE R8, R9, 0x4, R2 ;  /* 0x0000000409087825 */ /* 0x000fe200078e0202 */
[----:B------:R0:W2:Y:S03]  /*0970*/  @P5 LDG.E.EL R81, desc[UR6][R6.64] ;  /* 0x0000000606515981 */ /* 0x0000a6000c2e1900 */
[C---:B-1----:R-:W-:Y:S01]  /*0980*/  IMAD.IADD R11, R23.reuse, 0x1, R118 ;  /* 0x00000001170b7824 */ /* 0x042fe200078e0276 */
[----:B------:R-:W-:Y:S01]  /*0990*/  CS2R R78, SRZ ;  /* 0x00000000004e7805 */ /* 0x000fe2000001ff00 */
[----:B------:R-:W-:Y:S01]  /*09a0*/  IMAD.IADD R31, R23, 0x1, R120 ;  /* 0x00000001171f7824 */ /* 0x000fe200078e0278 */
[----:B------:R-:W-:Y:S01]  /*09b0*/  CS2R R76, SRZ ;  /* 0x00000000004c7805 */ /* 0x000fe2000001ff00 */
[----:B------:R-:W-:Y:S01]  /*09c0*/  IMAD.WIDE R4, R5, 0x4, R2 ;  /* 0x0000000405047825 */ /* 0x000fe200078e0202 */
[----:B------:R1:W2:Y:S03]  /*09d0*/  @P5 LDG.E.EL R80, desc[UR6][R8.64] ;  /* 0x0000000608505981 */ /* 0x0002a6000c2e1900 */
[C---:B------:R-:W-:Y:S01]  /*09e0*/  IMAD.IADD R25, R23.reuse, 0x1, R18 ;  /* 0x0000000117197824 */ /* 0x040fe200078e0212 */
[----:B------:R1:W2:Y:S01]  /*09f0*/  @P5 LDG.E.EL R100, desc[UR6][R4.64] ;  /* 0x0000000604645981 */ /* 0x0002a2000c2e1900 */
[----:B0-----:R-:W-:-:S02]  /*0a00*/  IMAD.IADD R13, R23, 0x1, R17 ;  /* 0x00000001170d7824 */ /* 0x001fc400078e0211 */
[----:B------:R-:W-:-:S04]  /*0a10*/  IMAD.WIDE R6, R11, 0x4, R2 ;  /* 0x000000040b067825 */ /* 0x000fc800078e0202 */
[----:B------:R-:W-:Y:S01]  /*0a20*/  IMAD.WIDE R10, R31, 0x4, R2 ;  /* 0x000000041f0a7825 */ /* 0x000fe200078e0202 */
[----:B------:R-:W-:Y:S01]  /*0a30*/  LOP3.LUT R12, R0, 0x20, R97, 0xfe, !PT ;  /* 0x00000020000c7812 */ /* 0x000fe200078efe61 */
[----:B------:R0:W2:Y:S02]  /*0a40*/  @P5 LDG.E.EL R78, desc[UR6][R6.64] ;  /* 0x00000006064e5981 */ /* 0x0000a4000c2e1900 */
[----:B------:R-:W-:Y:S02]  /*0a50*/  IMAD.IADD R33, R23, 0x1, R116 ;  /* 0x0000000117217824 */ /* 0x000fe400078e0274 */
[----:B-1----:R-:W-:Y:S01]  /*0a60*/  IMAD.WIDE R8, R25, 0x4, R2 ;  /* 0x0000000419087825 */ /* 0x002fe200078e0202 */
[----:B------:R1:W2:Y:S03]  /*0a70*/  @P5 LDG.E.EL R76, desc[UR6][R10.64] ;  /* 0x000000060a4c5981 */ /* 0x0002a6000c2e1900 */
[----:B------:R-:W-:Y:S01]  /*0a80*/  VIADD R25, R119, 0xe10 ;  /* 0x00000e1077197836 */ /* 0x000fe20000000000 */
[----:B------:R1:W2:Y:S01]  /*0a90*/  @P5 LDG.E.EL R77, desc[UR6][R8.64] ;  /* 0x00000006084d5981 */ /* 0x0002a2000c2e1900 */
[----:B------:R-:W-:-:S02]  /*0aa0*/  IMAD.IADD R23, R23, 0x1, R117 ;  /* 0x0000000117177824 */ /* 0x000fc400078e0275 */
[----:B------:R-:W-:Y:S01]  /*0ab0*/  IMAD.WIDE R4, R13, 0x4, R2 ;  /* 0x000000040d047825 */ /* 0x000fe200078e0202 */
[----:B------:R-:W-:Y:S02]  /*0ac0*/  ISETP.LT.AND P6, PT, R12, 0xc0, !P0 ;  /* 0x000000c00c00780c */ /* 0x000fe400047c1270 */
[----:B------:R-:W-:Y:S01]  /*0ad0*/  CS2R R74, SRZ ;  /* 0x00000000004a7805 */ /* 0x000fe2000001ff00 */
[----:B0-----:R-:W-:Y:S01]  /*0ae0*/  IMAD.IADD R7, R25, 0x1, R14 ;  /* 0x0000000119077824 */ /* 0x001fe200078e020e */
[----:B------:R0:W2:Y:S01]  /*0af0*/  @P5 LDG.E.EL R79, desc[UR6][R4.64] ;  /* 0x00000006044f5981 */ /* 0x0000a2000c2e1900 */
[----:B-1----:R-:W-:Y:S01]  /*0b00*/  IMAD.WIDE R10, R23, 0x4, R2 ;  /* 0x00000004170a7825 */ /* 0x002fe200078e0202 */
[----:B------:R-:W-:-:S03]  /*0b10*/  CS2R R72, SRZ ;  /* 0x0000000000487805 */ /* 0x000fc6000001ff00 */
[----:B------:R-:W-:Y:S01]  /*0b20*/  IMAD.IADD R9, R25, 0x1, R16 ;  /* 0x0000000119097824 */ /* 0x000fe200078e0210 */
[----:B------:R1:W2:Y:S01]  /*0b30*/  @P5 LDG.E.EL R26, desc[UR6][R10.64] ;  /* 0x000000060a1a5981 */ /* 0x0002a2000c2e1900 */
[----:B------:R-:W-:-:S04]  /*0b40*/  IMAD.WIDE R12, R33, 0x4, R2 ;  /* 0x00000004210c7825 */ /* 0x000fc800078e0202 */
[----:B0-----:R-:W-:Y:S01]  /*0b50*/  IMAD.IADD R5, R15, 0x1, R25 ;  /* 0x000000010f057824 */ /* 0x001fe200078e0219 */
[----:B------:R0:W2:Y:S01]  /*0b60*/  @P5 LDG.E.EL R75, desc[UR6][R12.64] ;  /* 0x000000060c4b5981 */ /* 0x0000a2000c2e1900 */
[----:B------:R-:W-:-:S04]  /*0b70*/  IMAD.WIDE R6, R7, 0x4, R2 ;  /* 0x0000000407067825 */ /* 0x000fc800078e0202 */
[----:B------:R-:W-:Y:S01]  /*0b80*/  IMAD.WIDE R8, R9, 0x4, R2 ;  /* 0x0000000409087825 */ /* 0x000fe200078e0202 */
[----:B------:R0:W2:Y:S03]  /*0b90*/  @P4 LDG.E.EL R74, desc[UR6][R6.64] ;  /* 0x00000006064a4981 */ /* 0x0000a6000c2e1900 */
[----:B-1----:R-:W-:Y:S01]  /*0ba0*/  IMAD.IADD R11, R25, 0x1, R118 ;  /* 0x00000001190b7824 */ /* 0x002fe200078e0276 */
[----:B------:R-:W-:Y:S01]  /*0bb0*/  CS2R R70, SRZ ;  /* 0x0000000000467805 */ /* 0x000fe2000001ff00 */
[----:B------:R-:W-:Y:S01]  /*0bc0*/  IMAD.WIDE R4, R5, 0x4, R2 ;  /* 0x0000000405047825 */ /* 0x000fe200078e0202 */
[----:B------:R-:W-:Y:S01]  /*0bd0*/  CS2R R68, SRZ ;  /* 0x0000000000447805 */ /* 0x000fe2000001ff00 */
[----:B------:R1:W2:Y:S02]  /*0be0*/  @P4 LDG.E.EL R73, desc[UR6][R8.64] ;  /* 0x0000000608494981 */ /* 0x0002a4000c2e1900 */
[----:B------:R-:W-:-:S02]  /*0bf0*/  IMAD.IADD R31, R25, 0x1, R120 ;  /* 0x00000001191f7824 */ /* 0x000fc400078e0278 */
[C---:B------:R-:W-:Y:S01]  /*0c00*/  IMAD.IADD R23, R25.reuse, 0x1, R18 ;  /* 0x0000000119177824 */ /* 0x040fe200078e0212 */
[----:B------:R1:W2:Y:S01]  /*0c10*/  @P4 LDG.E.EL R101, desc[UR6][R4.64] ;  /* 0x0000000604654981 */ /* 0x0002a2000c2e1900 */
[----:B0-----:R-:W-:Y:S02]  /*0c20*/  IMAD.IADD R13, R25, 0x1, R17 ;  /* 0x00000001190d7824 */ /* 0x001fe400078e0211 */
[----:B------:R-:W-:Y:S01]  /*0c30*/  IMAD.WIDE R6, R11, 0x4, R2 ;  /* 0x000000040b067825 */ /* 0x000fe200078e0202 */
[----:B------:R-:W-:-:S03]  /*0c40*/  LOP3.LUT R12, R0, 0x24, R97, 0xfe, !PT ;  /* 0x00000024000c7812 */ /* 0x000fc600078efe61 */
[--C-:B------:R-:W-:Y:S01]  /*0c50*/  IMAD.WIDE R10, R31, 0x4, R2.reuse ;  /* 0x000000041f0a7825 */ /* 0x100fe200078e0202 */
[----:B------:R0:W2:Y:S03]  /*0c60*/  @P4 LDG.E.EL R71, desc[UR6][R6.64] ;  /* 0x0000000606474981 */ /* 0x0000a6000c2e1900 */
[--C-:B-1----:R-:W-:Y:S01]  /*0c70*/  IMAD.WIDE R8, R23, 0x4, R2.reuse ;  /* 0x0000000417087825 */ /* 0x102fe200078e0202 */
[----:B------:R1:W2:Y:S03]  /*0c80*/  @P4 LDG.E.EL R69, desc[UR6][R10.64] ;  /* 0x000000060a454981 */ /* 0x0002a6000c2e1900 */
[----:B------:R-:W-:Y:S01]  /*0c90*/  IMAD.WIDE R4, R13, 0x4, R2 ;  /* 0x000000040d047825 */ /* 0x000fe200078e0202 */
[----:B------:R-:W-:Y:S01]  /*0ca0*/  ISETP.LT.AND P5, PT, R12, 0xc0, !P0 ;  /* 0x000000c00c00780c */ /* 0x000fe200047a1270 */
[----:B------:R-:W2:Y:S02]  /*0cb0*/  @P4 LDG.E.EL R70, desc[UR6][R8.64] ;  /* 0x0000000608464981 */ /* 0x000ea4000c2e1900 */
[----:B------:R-:W-:-:S02]  /*0cc0*/  VIADD R23, R119, 0x1194 ;  /* 0x0000119477177836 */ /* 0x000fc40000000000 */
[C---:B------:R-:W-:Y:S01]  /*0cd0*/  IMAD.IADD R31, R25.reuse, 0x1, R117 ;  /* 0x00000001191f7824 */ /* 0x040fe200078e0275 */
[----:B------:R5:W2:Y:S01]  /*0ce0*/  @P4 LDG.E.EL R72, desc[UR6][R4.64] ;  /* 0x0000000604484981 */ /* 0x000aa2000c2e1900 */
[----:B------:R-:W-:Y:S01]  /*0cf0*/  IMAD.IADD R33, R25, 0x1, R116 ;  /* 0x0000000119217824 */ /* 0x000fe200078e0274 */
[----:B------:R-:W-:Y:S01]  /*0d00*/  CS2R R24, SRZ ;  /* 0x0000000000187805 */ /* 0x000fe2000001ff00 */
[----:B0-----:R-:W-:Y:S02]  /*0d10*/  IMAD.IADD R7, R23, 0x1, R14 ;  /* 0x0000000117077824 */ /* 0x001fe400078e020e */
[----:B-1----:R-:W-:Y:S01]  /*0d20*/  IMAD.WIDE R10, R31, 0x4, R2 ;  /* 0x000000041f0a7825 */ /* 0x002fe200078e0202 */
[----:B------:R-:W-:-:S03]  /*0d30*/  CS2R R66, SRZ ;  /* 0x0000000000427805 */ /* 0x000fc6000001ff00 */
[----:B------:R-:W-:Y:S01]  /*0d40*/  IMAD.WIDE R12, R33, 0x4, R2 ;  /* 0x00000004210c7825 */ /* 0x000fe200078e0202 */
[----:B------:R-:W-:Y:S01]  /*0d50*/  CS2R R102, SRZ ;  /* 0x0000000000667805 */ /* 0x000fe2000001ff00 */
[----:B------:R0:W2:Y:S02]  /*0d60*/  @P4 LDG.E.EL R25, desc[UR6][R10.64] ;  /* 0x000000060a194981 */ /* 0x0000a4000c2e1900 */
[----:B-----5:R-:W-:Y:S02]  /*0d70*/  IMAD.IADD R5, R15, 0x1, R23 ;  /* 0x000000010f057824 */ /* 0x020fe400078e0217 */
[----:B------:R-:W-:Y:S01]  /*0d80*/  IMAD.IADD R9, R23, 0x1, R16 ;  /* 0x0000000117097824 */ /* 0x000fe200078e0210 */
[----:B------:R1:W5:Y:S01]  /*0d90*/  @P4 LDG.E.EL R68, desc[UR6][R12.64] ;  /* 0x000000060c444981 */ /* 0x000362000c2e1900 */
[----:B------:R-:W-:-:S04]  /*0da0*/  IMAD.WIDE R6, R7, 0x4, R2 ;  /* 0x0000000407067825 */ /* 0x000fc800078e0202 */
[--C-:B------:R-:W-:Y:S01]  /*0db0*/  IMAD.WIDE R4, R5, 0x4, R2.reuse ;  /* 0x0000000405047825 */ /* 0x100fe200078e0202 */
[----:B------:R1:W2:Y:S03]  /*0dc0*/  @P3 LDG.E.EL R67, desc[UR6][R6.64] ;  /* 0x0000000606433981 */ /* 0x0002a6000c2e1900 */
[----:B------:R-:W-:Y:S01]  /*0dd0*/  IMAD.WIDE R8, R9, 0x4, R2 ;  /* 0x0000000409087825 */ /* 0x000fe200078e0202 */
[----:B------:R-:W-:Y:S02]  /*0de0*/  CS2R R64, SRZ ;  /* 0x0000000000407805 */ /* 0x000fe4000001ff00 */
[----:B------:R-:W-:Y:S01]  /*0df0*/  CS2R R62, SRZ ;  /* 0x00000000003e7805 */ /* 0x000fe2000001ff00 */
[----:B------:R3:W2:Y:S01]  /*0e00*/  @P3 LDG.E.EL R102, desc[UR6][R4.64] ;  /* 0x0000000604663981 */ /* 0x0006a2000c2e1900 */
[C---:B0-----:R-:W-:Y:S02]  /*0e10*/  IMAD.IADD R11, R23.reuse, 0x1, R118 ;  /* 0x00000001170b7824 */ /* 0x041fe400078e0276 */
[C---:B------:R-:W-:Y:S01]  /*0e20*/  IMAD.IADD R33, R23.reuse, 0x1, R120 ;  /* 0x0000000117217824 */ /* 0x040fe200078e0278 */
[----:B------:R0:W2:Y:S01]  /*0e30*/  @P3 LDG.E.EL R66, desc[UR6][R8.64] ;  /* 0x0000000608423981 */ /* 0x0000a2000c2e1900 */
[----:B-1----:R-:W-:-:S02]  /*0e40*/  IMAD.IADD R13, R23, 0x1, R17 ;  /* 0x00000001170d7824 */ /* 0x002fc400078e0211 */
[----:B------:R-:W-:Y:S02]  /*0e50*/  IMAD.IADD R31, R23, 0x1, R18 ;  /* 0x00000001171f7824 */ /* 0x000fe400078e0212 */
[----:B------:R-:W-:Y:S01]  /*0e60*/  IMAD.WIDE R6, R11, 0x4, R2 ;  /* 0x000000040b067825 */ /* 0x000fe200078e0202 */
[----:B------:R-:W-:-:S03]  /*0e70*/  LOP3.LUT R12, R0, 0x28, R97, 0xfe, !PT ;  /* 0x00000028000c7812 */ /* 0x000fc600078efe61 */
[----:B------:R-:W-:Y:S01]  /*0e80*/  IMAD.WIDE R10, R33, 0x4, R2 ;  /* 0x00000004210a7825 */ /* 0x000fe200078e0202 */
[----:B------:R1:W2:Y:S03]  /*0e90*/  @P3 LDG.E.EL R64, desc[UR6][R6.64] ;  /* 0x0000000606403981 */ /* 0x0002a6000c2e1900 */
[----:B------:R-:W-:Y:S01]  /*0ea0*/  IMAD.IADD R35, R23, 0x1, R116 ;  /* 0x0000000117237824 */ /* 0x000fe200078e0274 */
[----:B------:R1:W2:Y:S01]  /*0eb0*/  @P3 LDG.E.EL R62, desc[UR6][R10.64] ;  /* 0x000000060a3e3981 */ /* 0x0002a2000c2e1900 */
[----:B---3--:R-:W-:-:S04]  /*0ec0*/  IMAD.WIDE R4, R13, 0x4, R2 ;  /* 0x000000040d047825 */ /* 0x008fc800078e0202 */
[----:B0-----:R-:W-:Y:S01]  /*0ed0*/  IMAD.WIDE R8, R31, 0x4, R2 ;  /* 0x000000041f087825 */ /* 0x001fe200078e0202 */
[----:B------:R-:W-:Y:S02]  /*0ee0*/  ISETP.LT.AND P4, PT, R12, 0xc0, !P0 ;  /* 0x000000c00c00780c */ /* 0x000fe40004781270 */
[----:B------:R-:W-:Y:S01]  /*0ef0*/  CS2R R60, SRZ ;  /* 0x00000000003c7805 */ /* 0x000fe2000001ff00 */
[----:B------:R0:W3:Y:S01]  /*0f00*/  @P3 LDG.E.EL R65, desc[UR6][R4.64] ;  /* 0x0000000604413981 */ /* 0x0000e2000c2e1900 */
[----:B------:R-:W-:Y:S02]  /*0f10*/  VIADD R31, R119, 0x1518 ;  /* 0x00001518771f7836 */ /* 0x000fe40000000000 */
[----:B------:R-:W-:Y:S01]  /*0f20*/  IMAD.IADD R23, R23, 0x1, R117 ;  /* 0x0000000117177824 */ /* 0x000fe200078e0275 */
[----:B------:R0:W2:Y:S01]  /*0f30*/  @P3 LDG.E.EL R63, desc[UR6][R8.64] ;  /* 0x00000006083f3981 */ /* 0x0000a2000c2e1900 */
[----:B-1----:R-:W-:Y:S02]  /*0f40*/  IMAD.IADD R7, R31, 0x1, R14 ;  /* 0x000000011f077824 */ /* 0x002fe400078e020e */
[----:B------:R-:W-:-:S04]  /*0f50*/  IMAD.WIDE R10, R23, 0x4, R2 ;  /* 0x00000004170a7825 */ /* 0x000fc800078e0202 */
[----:B------:R-:W-:Y:S01]  /*0f60*/  IMAD.WIDE R12, R35, 0x4, R2 ;  /* 0x00000004230c7825 */ /* 0x000fe200078e0202 */
[----:B------:R-:W-:Y:S01]  /*0f70*/  CS2R R58, SRZ ;  /* 0x00000000003a7805 */ /* 0x000fe2000001ff00 */
[----:B------:R1:W2:Y:S02]  /*0f80*/  @P3 LDG.E.EL R24, desc[UR6][R10.64] ;  /* 0x000000060a183981 */ /* 0x0002a4000c2e1900 */
[----:B0-----:R-:W-:Y:S02]  /*0f90*/  IMAD.IADD R5, R15, 0x1, R31 ;  /* 0x000000010f057824 */ /* 0x001fe400078e021f */
[----:B------:R-:W-:Y:S01]  /*0fa0*/  IMAD.IADD R9, R31, 0x1, R16 ;  /* 0x000000011f097824 */ /* 0x000fe200078e0210 */
[----:B------:R0:W2:Y:S01]  /*0fb0*/  @P3 LDG.E.EL R61, desc[UR6][R12.64] ;  /* 0x000000060c3d3981 */ /* 0x0000a2000c2e1900 */
[----:B------:R-:W-:-:S04]  /*0fc0*/  IMAD.WIDE R6, R7, 0x4, R2 ;  /* 0x0000000407067825 */ /* 0x000fc800078e0202 */
[--C-:B------:R-:W-:Y:S01]  /*0fd0*/  IMAD.WIDE R4, R5, 0x4, R2.reuse ;  /* 0x0000000405047825 */ /* 0x100fe200078e0202 */
[----:B------:R4:W2:Y:S03]  /*0fe0*/  @P2 LDG.E.EL R60, desc[UR6][R6.64] ;  /* 0x00000006063c2981 */ /* 0x0008a6000c2e1900 */
[----:B------:R-:W-:Y:S01]  /*0ff0*/  IMAD.WIDE R8, R9, 0x4, R2 ;  /* 0x0000000409087825 */ /* 0x000fe200078e0202 */
[----:B------:R4:W2:Y:S03]  /*1000*/  @P2 LDG.E.EL R103, desc[UR6][R4.64] ;  /* 0x0000000604672981 */ /* 0x0008a6000c2e1900 */
[C---:B-1----:R-:W-:Y:S01]  /*1010*/  IMAD.IADD R11, R31.reuse, 0x1, R118 ;  /* 0x000000011f0b7824 */ /* 0x042fe200078e0276 */
[----:B------:R-:W-:Y:S01]  /*1020*/  CS2R R56, SRZ ;  /* 0x0000000000387805 */ /* 0x000fe2000001ff00 */
[C---:B0-----:R-:W-:Y:S01]  /*1030*/  IMAD.IADD R13, R31.reuse, 0x1, R17 ;  /* 0x000000011f0d7824 */ /* 0x041fe200078e0211 */
[----:B------:R-:W-:Y:S01]  /*1040*/  CS2R R54, SRZ ;  /* 0x0000000000367805 */ /* 0x000fe2000001ff00 */
[C---:B------:R-:W-:Y:S01]  /*1050*/  IMAD.IADD R33, R31.reuse, 0x1, R120 ;  /* 0x000000011f217824 */ /* 0x040fe200078e0278 */
[----:B------:R0:W2:Y:S01]  /*1060*/  @P2 LDG.E.EL R59, desc[UR6][R8.64] ;  /* 0x00000006083b2981 */ /* 0x0000a2000c2e1900 */
[----:B------:R-:W-:-:S02]  /*1070*/  IMAD.IADD R23, R31, 0x1, R18 ;  /* 0x000000011f177824 */ /* 0x000fc400078e0212 */
[----:B----4-:R-:W-:Y:S01]  /*1080*/  IMAD.WIDE R6, R11, 0x4, R2 ;  /* 0x000000040b067825 */ /* 0x010fe200078e0202 */
[----:B------:R-:W-:-:S03]  /*1090*/  LOP3.LUT R12, R0, 0x2c, R97, 0xfe, !PT ;  /* 0x0000002c000c7812 */ /* 0x000fc600078efe61 */
[----:B------:R-:W-:-:S04]  /*10a0*/  IMAD.WIDE R4, R13, 0x4, R2 ;  /* 0x000000040d047825 */ /* 0x000fc800078e0202 */
[----:B------:R-:W-:-:S04]  /*10b0*/  IMAD.WIDE R10, R33, 0x4, R2 ;  /* 0x00000004210a7825 */ /* 0x000fc800078e0202 */
[----:B------:R-:W-:Y:S02]  /*10c0*/  IMAD.IADD R35, R31, 0x1, R116 ;  /* 0x000000011f237824 */ /* 0x000fe400078e0274 */
[----:B0-----:R-:W-:Y:S01]  /*10d0*/  IMAD.WIDE R8, R23, 0x4, R2 ;  /* 0x0000000417087825 */ /* 0x001fe200078e0202 */
[----:B------:R-:W-:Y:S01]  /*10e0*/  ISETP.LT.AND P3, PT, R12, 0xc0, !P0 ;  /* 0x000000c00c00780c */ /* 0x000fe20004761270 */
[----:B------:R0:W4:Y:S02]  /*10f0*/  @P2 LDG.E.EL R58, desc[UR6][R4.64] ;  /* 0x00000006043a2981 */ /* 0x000124000c2e1900 */
[----:B------:R-:W-:Y:S02]  /*1100*/  VIADD R33, R119, 0x189c ;  /* 0x0000189c77217836 */ /* 0x000fe40000000000 */
[----:B------:R-:W-:Y:S01]  /*1110*/  IMAD.IADD R31, R31, 0x1, R117 ;  /* 0x000000011f1f7824 */ /* 0x000fe200078e0275 */
[----:B------:R1:W3:Y:S01]  /*1120*/  @P2 LDG.E.EL R57, desc[UR6][R6.64] ;  /* 0x0000000606392981 */ /* 0x0002e2000c2e1900 */
[----:B------:R-:W-:Y:S01]  /*1130*/  CS2R R22, SRZ ;  /* 0x0000000000167805 */ /* 0x000fe2000001ff00 */
[----:B------:R-:W-:-:S02]  /*1140*/  IMAD.WIDE R12, R35, 0x4, R2 ;  /* 0x00000004230c7825 */ /* 0x000fc400078e0202 */
[----:B------:R1:W3:Y:S02]  /*1150*/  @P2 LDG.E.EL R55, desc[UR6][R10.64] ;  /* 0x000000060a372981 */ /* 0x0002e4000c2e1900 */
[----:B0-----:R-:W-:Y:S02]  /*1160*/  IMAD.IADD R5, R15, 0x1, R33 ;  /* 0x000000010f057824 */ /* 0x001fe400078e0221 */
[----:B------:R0:W3:Y:S01]  /*1170*/  @P2 LDG.E.EL R56, desc[UR6][R8.64] ;  /* 0x0000000608382981 */ /* 0x0000e2000c2e1900 */
[----:B-1----:R-:W-:Y:S01]  /*1180*/  IMAD.IADD R7, R33, 0x1, R14 ;  /* 0x0000000121077824 */ /* 0x002fe200078e020e */
[----:B------:R-:W-:Y:S02]  /*1190*/  CS2R R104, SRZ ;  /* 0x0000000000687805 */ /* 0x000fe4000001ff00 */
[----:B------:R-:W-:Y:S01]  /*11a0*/  CS2R R52, SRZ ;  /* 0x0000000000347805 */ /* 0x000fe2000001ff00 */
[----:B------:R1:W3:Y:S01]  /*11b0*/  @P2 LDG.E.EL R54, desc[UR6][R12.64] ;  /* 0x000000060c362981 */ /* 0x0002e2000c2e1900 */
[----:B------:R-:W-:-:S04]  /*11c0*/  IMAD.WIDE R10, R31, 0x4, R2 ;  /* 0x000000041f0a7825 */ /* 0x000fc800078e0202 */
[----:B0-----:R-:W-:Y:S01]  /*11d0*/  IMAD.IADD R9, R33, 0x1, R16 ;  /* 0x0000000121097824 */ /* 0x001fe200078e0210 */
[----:B------:R0:W3:Y:S01]  /*11e0*/  @P2 LDG.E.EL R23, desc[UR6][R10.64] ;  /* 0x000000060a172981 */ /* 0x0000e2000c2e1900 */
[----:B------:R-:W-:-:S04]  /*11f0*/  IMAD.WIDE R4, R5, 0x4, R2 ;  /* 0x0000000405047825 */ /* 0x000fc800078e0202 */
[--C-:B------:R-:W-:Y:S01]  /*1200*/  IMAD.WIDE R6, R7, 0x4, R2.reuse ;  /* 0x0000000407067825 */ /* 0x100fe200078e0202 */
[----:B-1----:R-:W-:Y:S01]  /*1210*/  LOP3.LUT R12, R0, 0x30, R97, 0xfe, !PT ;  /* 0x00000030000c7812 */ /* 0x002fe200078efe61 */
[----:B------:R1:W3:Y:S02]  /*1220*/  @P1 LDG.E.EL R104, desc[UR6][R4.64] ;  /* 0x0000000604681981 */ /* 0x0002e4000c2e1900 */
[----:B------:R-:W-:Y:S01]  /*1230*/  IMAD.WIDE R8, R9, 0x4, R2 ;  /* 0x0000000409087825 */ /* 0x000fe200078e0202 */
[----:B------:R-:W-:Y:S01]  /*1240*/  CS2R R50, SRZ ;  /* 0x0000000000327805 */ /* 0x000fe2000001ff00 */
[----:B------:R1:W3:Y:S02]  /*1250*/  @P1 LDG.E.EL R53, desc[UR6][R6.64] ;  /* 0x0000000606351981 */ /* 0x0002e4000c2e1900 */
[C---:B------:R-:W-:Y:S02]  /*1260*/  IMAD.IADD R13, R33.reuse, 0x1, R17 ;  /* 0x00000001210d7824 */ /* 0x040fe400078e0211 */
[C---:B0-----:R-:W-:Y:S01]  /*1270*/  IMAD.IADD R11, R33.reuse, 0x1, R118 ;  /* 0x00000001210b7824 */ /* 0x041fe200078e0276 */
[----:B------:R0:W3:Y:S01]  /*1280*/  @P1 LDG.E.EL R52, desc[UR6][R8.64] ;  /* 0x0000000608341981 */ /* 0x0000e2000c2e1900 */
[----:B------:R-:W-:-:S02]  /*1290*/  IMAD.IADD R31, R33, 0x1, R18 ;  /* 0x00000001211f7824 */ /* 0x000fc400078e0212 */
[C---:B------:R-:W-:Y:S01]  /*12a0*/  IMAD.IADD R35, R33.reuse, 0x1, R120 ;  /* 0x0000000121237824 */ /* 0x040fe200078e0278 */
[----:B------:R-:W-:Y:S01]  /*12b0*/  CS2R R48, SRZ ;  /* 0x0000000000307805 */ /* 0x000fe2000001ff00 */
[----:B------:R-:W-:Y:S02]  /*12c0*/  IMAD.IADD R37, R33, 0x1, R116 ;  /* 0x0000000121257824 */ /* 0x000fe400078e0274 */
[--C-:B-1----:R-:W-:Y:S01]  /*12d0*/  IMAD.WIDE R4, R13, 0x4, R2.reuse ;  /* 0x000000040d047825 */ /* 0x102fe200078e0202 */
[----:B------:R-:W-:Y:S02]  /*12e0*/  ISETP.LT.AND P2, PT, R12, 0xc0, !P0 ;  /* 0x000000c00c00780c */ /* 0x000fe40004741270 */
[----:B------:R-:W-:Y:S01]  /*12f0*/  CS2R R46, SRZ ;  /* 0x00000000002e7805 */ /* 0x000fe2000001ff00 */
[--C-:B------:R-:W-:Y:S01]  /*1300*/  IMAD.WIDE R6, R11, 0x4, R2.reuse ;  /* 0x000000040b067825 */ /* 0x100fe200078e0202 */
[----:B------:R1:W3:Y:S03]  /*1310*/  @P1 LDG.E.EL R51, desc[UR6][R4.64] ;  /* 0x0000000604331981 */ /* 0x0002e6000c2e1900 */
[--C-:B0-----:R-:W-:Y:S01]  /*1320*/  IMAD.WIDE R8, R31, 0x4, R2.reuse ;  /* 0x000000041f087825 */ /* 0x101fe200078e0202 */
[----:B------:R-:W3:Y:S03]  /*1330*/  @P1 LDG.E.EL R50, desc[UR6][R6.64] ;  /* 0x0000000606321981 */ /* 0x000ee6000c2e1900 */
[--C-:B------:R-:W-:Y:S01]  /*1340*/  IMAD.WIDE R10, R35, 0x4, R2.reuse ;  /* 0x00000004230a7825 */ /* 0x100fe200078e0202 */
[----:B------:R0:W3:Y:S03]  /*1350*/  @P1 LDG.E.EL R49, desc[UR6][R8.64] ;  /* 0x0000000608311981 */ /* 0x0000e6000c2e1900 */
[----:B------:R-:W-:Y:S01]  /*1360*/  VIADD R135, R119, 0x1c20 ;  /* 0x00001c2077877836 */ /* 0x000fe20000000000 */
[----:B------:R0:W3:Y:S01]  /*1370*/  @P1 LDG.E.EL R48, desc[UR6][R10.64] ;  /* 0x000000060a301981 */ /* 0x0000e2000c2e1900 */
[----:B------:R-:W-:-:S04]  /*1380*/  IMAD.WIDE R12, R37, 0x4, R2 ;  /* 0x00000004250c7825 */ /* 0x000fc800078e0202 */
[----:B------:R-:W-:Y:S01]  /*1390*/  VIADD R143, R119, 0x2328 ;  /* 0x00002328778f7836 */ /* 0x000fe20000000000 */
[----:B------:R0:W3:Y:S01]  /*13a0*/  @P1 LDG.E.EL R47, desc[UR6][R12.64] ;  /* 0x000000060c2f1981 */ /* 0x0000e2000c2e1900 */
[----:B------:R-:W-:Y:S02]  /*13b0*/  IMAD.IADD R33, R33, 0x1, R117 ;  /* 0x0000000121217824 */ /* 0x000fe400078e0275 */
[----:B------:R-:W-:Y:S02]  /*13c0*/  VIADD R137, R119, 0x1fa4 ;  /* 0x00001fa477897836 */ /* 0x000fe40000000000 */
[C---:B-1----:R-:W-:Y:S02]  /*13d0*/  IMAD.IADD R5, R15.reuse, 0x1, R135 ;  /* 0x000000010f057824 */ /* 0x042fe400078e0287 */
[----:B0-----:R-:W-:Y:S02]  /*13e0*/  IMAD.IADD R9, R15, 0x1, R143 ;  /* 0x000000010f097824 */ /* 0x001fe400078e028f */
[----:B------:R-:W-:Y:S01]  /*13f0*/  IMAD.WIDE R10, R33, 0x4, R2 ;  /* 0x00000004210a7825 */ /* 0x000fe200078e0202 */
[----:B------:R-:W-:-:S02]  /*1400*/  LOP3.LUT R12, R0, 0x34, R97, 0xfe, !PT ;  /* 0x00000034000c7812 */ /* 0x000fc400078efe61 */
[----:B------:R-:W-:Y:S01]  /*1410*/  CS2R R106, SRZ ;  /* 0x00000000006a7805 */ /* 0x000fe2000001ff00 */
[----:B------:R-:W-:Y:S01]  /*1420*/  IMAD.IADD R7, R15, 0x1, R137 ;  /* 0x000000010f077824 */ /* 0x000fe200078e0289 */
[----:B------:R0:W3:Y:S01]  /*1430*/  @P1 LDG.E.EL R22, desc[UR6][R10.64] ;  /* 0x000000060a161981 */ /* 0x0000e2000c2e1900 */
[----:B------:R-:W-:Y:S01]  /*1440*/  IMAD.WIDE R4, R5, 0x4, R2 ;  /* 0x0000000405047825 */ /* 0x000fe200078e0202 */
[----:B------:R-:W-:-:S03]  /*1450*/  ISETP.LT.AND P1, PT, R12, 0xc0, !P0 ;  /* 0x000000c00c00780c */ /* 0x000fc60004721270 */
[--C-:B------:R-:W-:Y:S01]  /*1460*/  IMAD.WIDE R8, R9, 0x4, R2.reuse ;  /* 0x0000000409087825 */ /* 0x100fe200078e0202 */
[----:B------:R1:W3:Y:S03]  /*1470*/  @P6 LDG.E.EL R105, desc[UR6][R4.64] ;  /* 0x0000000604696981 */ /* 0x0002e6000c2e1900 */
[----:B------:R-:W-:Y:S01]  /*1480*/  VIADD R141, R119, 0x26ac ;  /* 0x000026ac778d7836 */ /* 0x000fe20000000000 */
[----:B------:R1:W3:Y:S01]  /*1490*/  @P4 LDG.E.EL R107, desc[UR6][R8.64] ;  /* 0x00000006086b4981 */ /* 0x0002e2000c2e1900 */
[----:B------:R-:W-:-:S04]  /*14a0*/  IMAD.WIDE R6, R7, 0x4, R2 ;  /* 0x0000000407067825 */ /* 0x000fc800078e0202 */
[----:B------:R-:W-:Y:S01]  /*14b0*/  VIADD R133, R119, 0x2db4 ;  /* 0x00002db477857836 */ /* 0x000fe20000000000 */
[----:B------:R1:W3:Y:S01]  /*14c0*/  @P5 LDG.E.EL R106, desc[UR6][R6.64] ;  /* 0x00000006066a5981 */ /* 0x0002e2000c2e1900 */
[----:B0-----:R-:W-:Y:S02]  /*14d0*/  IMAD.IADD R11, R135, 0x1, R14 ;  /* 0x00000001870b7824 */ /* 0x001fe400078e020e */
[----:B------:R-:W-:Y:S02]  /*14e0*/  VIADD R139, R119, 0x2a30 ;  /* 0x00002a30778b7836 */ /* 0x000fe40000000000 */
[C---:B-1----:R-:W-:Y:S02]  /*14f0*/  IMAD.IADD R5, R15.reuse, 0x1, R141 ;  /* 0x000000010f057824 */ /* 0x042fe400078e028d */
[----:B------:R-:W-:Y:S01]  /*1500*/  IMAD.IADD R9, R15, 0x1, R133 ;  /* 0x000000010f097824 */ /* 0x000fe200078e0285 */
[----:B------:R-:W-:Y:S01]  /*1510*/  CS2R R108, SRZ ;  /* 0x00000000006c7805 */ /* 0x000fe2000001ff00 */
[----:B------:R-:W-:-:S04]  /*1520*/  IMAD.WIDE R10, R11, 0x4, R2 ;  /* 0x000000040b0a7825 */ /* 0x000fc800078e0202 */
[----:B------:R-:W-:Y:S02]  /*1530*/  IMAD.IADD R7, R15, 0x1, R139 ;  /* 0x000000010f077824 */ /* 0x000fe400078e028b */
[----:B------:R-:W-:Y:S01]  /*1540*/  IMAD.MOV.U32 R110, RZ, RZ, RZ ;  /* 0x000000ffff6e7224 */ /* 0x000fe200078e00ff */
[----:B------:R-:W-:Y:S01]  /*1550*/  CS2R R44, SRZ ;  /* 0x00000000002c7805 */ /* 0x000fe2000001ff00 */
[----:B------:R-:W-:Y:S01]  /*1560*/  IMAD.IADD R13, R137, 0x1, R14 ;  /* 0x00000001890d7824 */ /* 0x000fe200078e020e */
[----:B------:R-:W3:Y:S01]  /*1570*/  @P6 LDG.E.EL R46, desc[UR6][R10.64] ;  /* 0x000000060a2e6981 */ /* 0x000ee2000c2e1900 */
[----:B------:R-:W-:-:S04]  /*1580*/  IMAD.WIDE R4, R5, 0x4, R2 ;  /* 0x0000000405047825 */ /* 0x000fc800078e0202 */
[----:B------:R-:W-:Y:S01]  /*1590*/  IMAD.WIDE R8, R9, 0x4, R2 ;  /* 0x0000000409087825 */ /* 0x000fe200078e0202 */
[----:B------:R0:W3:Y:S03]  /*15a0*/  @P3 LDG.E.EL R108, desc[UR6][R4.64] ;  /* 0x00000006046c3981 */ /* 0x0000e6000c2e1900 */
[----:B------:R-:W-:Y:S01]  /*15b0*/  IMAD.IADD R31, R143, 0x1, R14 ;  /* 0x000000018f1f7824 */ /* 0x000fe200078e020e */
[----:B------:R1:W3:Y:S01]  /*15c0*/  @P1 LDG.E.EL R110, desc[UR6][R8.64] ;  /* 0x00000006086e1981 */ /* 0x0002e2000c2e1900 */
[----:B------:R-:W-:Y:S01]  /*15d0*/  IMAD.WIDE R6, R7, 0x4, R2 ;  /* 0x0000000407067825 */ /* 0x000fe200078e0202 */
[----:B------:R-:W-:-:S03]  /*15e0*/  CS2R R42, SRZ ;  /* 0x00000000002a7805 */ /* 0x000fc6000001ff00 */
[----:B------:R-:W-:Y:S01]  /*15f0*/  IMAD.IADD R35, R139, 0x1, R14 ;  /* 0x000000018b237824 */ /* 0x000fe200078e020e */
[----:B------:R0:W3:Y:S01]  /*1600*/  @P2 LDG.E.EL R109, desc[UR6][R6.64] ;  /* 0x00000006066d2981 */ /* 0x0000e2000c2e1900 */
[----:B------:R-:W-:-:S04]  /*1610*/  IMAD.WIDE R12, R13, 0x4, R2 ;  /* 0x000000040d0c7825 */ /* 0x000fc800078e0202 */
[----:B------:R-:W-:Y:S01]  /*1620*/  IMAD.IADD R33, R141, 0x1, R14 ;  /* 0x000000018d217824 */ /* 0x000fe200078e020e */
[----:B------:R1:W3:Y:S01]  /*1630*/  @P5 LDG.E.EL R45, desc[UR6][R12.64] ;  /* 0x000000060c2d5981 */ /* 0x0002e2000c2e1900 */
[--C-:B------:R-:W-:Y:S02]  /*1640*/  IMAD.IADD R37, R135, 0x1, R16.reuse ;  /* 0x0000000187257824 */ /* 0x100fe400078e0210 */
[----:B------:R-:W-:Y:S02]  /*1650*/  IMAD.IADD R39, R137, 0x1, R16 ;  /* 0x0000000189277824 */ /* 0x000fe400078e0210 */
[----:B0-----:R-:W-:Y:S01]  /*1660*/  IMAD.WIDE R4, R31, 0x4, R2 ;  /* 0x000000041f047825 */ /* 0x001fe200078e0202 */
[----:B------:R-:W-:-:S03]  /*1670*/  CS2R R40, SRZ ;  /* 0x0000000000287805 */ /* 0x000fc6000001ff00 */
[----:B-1----:R-:W-:Y:S01]  /*1680*/  IMAD.WIDE R8, R35, 0x4, R2 ;  /* 0x0000000423087825 */ /* 0x002fe200078e0202 */
[----:B------:R0:W3:Y:S03]  /*1690*/  @P4 LDG.E.EL R44, desc[UR6][R4.64] ;  /* 0x00000006042c4981 */ /* 0x0000e6000c2e1900 */
[----:B------:R-:W-:Y:S01]  /*16a0*/  IMAD.IADD R31, R143, 0x1, R16 ;  /* 0x000000018f1f7824 */ /* 0x000fe200078e0210 */
[----:B------:R1:W3:Y:S01]  /*16b0*/  @P2 LDG.E.EL R42, desc[UR6][R8.64] ;  /* 0x00000006082a2981 */ /* 0x0002e2000c2e1900 */
[----:B------:R-:W-:-:S04]  /*16c0*/  IMAD.WIDE R6, R33, 0x4, R2 ;  /* 0x0000000421067825 */ /* 0x000fc800078e0202 */
[----:B------:R-:W-:Y:S01]  /*16d0*/  IMAD.IADD R111, R139, 0x1, R16 ;  /* 0x000000018b6f7824 */ /* 0x000fe200078e0210 */
[----:B------:R0:W3:Y:S01]  /*16e0*/  @P3 LDG.E.EL R43, desc[UR6][R6.64] ;  /* 0x00000006062b3981 */ /* 0x0000e2000c2e1900 */
[----:B------:R-:W-:-:S04]  /*16f0*/  IMAD.WIDE R10, R37, 0x4, R2 ;  /* 0x00000004250a7825 */ /* 0x000fc800078e0202 */
[----:B------:R-:W-:Y:S01]  /*1700*/  IMAD.WIDE R12, R39, 0x4, R2 ;  /* 0x00000004270c7825 */ /* 0x000fe200078e0202 */
[----:B------:R-:W-:Y:S01]  /*1710*/  CS2R R38, SRZ ;  /* 0x0000000000267805 */ /* 0x000fe2000001ff00 */
[----:B------:R1:W3:Y:S02]  /*1720*/  @P6 LDG.E.EL R41, desc[UR6][R10.64] ;  /* 0x000000060a296981 */ /* 0x0002e4000c2e1900 */
[----:B------:R-:W-:Y:S02]  /*1730*/  IMAD.IADD R33, R141, 0x1, R16 ;  /* 0x000000018d217824 */ /* 0x000fe400078e0210 */
[--C-:B------:R-:W-:Y:S01]  /*1740*/  IMAD.IADD R113, R135, 0x1, R17.reuse ;  /* 0x0000000187717824 */ /* 0x100fe200078e0211 */
[----:B------:R1:W3:Y:S01]  /*1750*/  @P5 LDG.E.EL R40, desc[UR6][R12.64] ;  /* 0x000000060c285981 */ /* 0x0002e2000c2e1900 */
[----:B------:R-:W-:Y:S02]  /*1760*/  IMAD.IADD R115, R137, 0x1, R17 ;  /* 0x0000000189737824 */ /* 0x000fe400078e0211 */
[----:B0-----:R-:W-:Y:S01]  /*1770*/  IMAD.WIDE R4, R31, 0x4, R2 ;  /* 0x000000041f047825 */ /* 0x001fe200078e0202 */
[----:B------:R-:W-:-:S02]  /*1780*/  CS2R R36, SRZ ;  /* 0x0000000000247805 */ /* 0x000fc4000001ff00 */
[----:B------:R-:W-:Y:S01]  /*1790*/  CS2R R34, SRZ ;  /* 0x0000000000227805 */ /* 0x000fe2000001ff00 */
[----:B-1----:R-:W-:Y:S01]  /*17a0*/  IMAD.WIDE R8, R111, 0x4, R2 ;  /* 0x000000046f087825 */ /* 0x002fe200078e0202 */
[----:B------:R0:W3:Y:S03]  /*17b0*/  @P4 LDG.E.EL R39, desc[UR6][R4.64] ;  /* 0x0000000604274981 */ /* 0x0000e6000c2e1900 */
[----:B------:R-:W-:Y:S02]  /*17c0*/  IMAD.IADD R111, R143, 0x1, R17 ;  /* 0x000000018f6f7824 */ /* 0x000fe400078e0211 */
[----:B------:R-:W-:-:S04]  /*17d0*/  IMAD.WIDE R6, R33, 0x4, R2 ;  /* 0x0000000421067825 */ /* 0x000fc800078e0202 */
[--C-:B------:R-:W-:Y:S01]  /*17e0*/  IMAD.WIDE R10, R113, 0x4, R2.reuse ;  /* 0x00000004710a7825 */ /* 0x100fe200078e0202 */
[----:B------:R1:W3:Y:S03]  /*17f0*/  @P3 LDG.E.EL R38, desc[UR6][R6.64] ;  /* 0x0000000606263981 */ /* 0x0002e6000c2e1900 */
[----:B------:R-:W-:Y:S01]  /*1800*/  IMAD.WIDE R12, R115, 0x4, R2 ;  /* 0x00000004730c7825 */ /* 0x000fe200078e0202 */
[----:B------:R-:W-:Y:S01]  /*1810*/  CS2R R32, SRZ ;  /* 0x0000000000207805 */ /* 0x000fe2000001ff00 */
[----:B------:R1:W3:Y:S02]  /*1820*/  @P6 LDG.E.EL R36, desc[UR6][R10.64] ;  /* 0x000000060a246981 */ /* 0x0002e4000c2e1900 */
[----:B------:R-:W-:Y:S02]  /*1830*/  IMAD.IADD R113, R141, 0x1, R17 ;  /* 0x000000018d717824 */ /* 0x000fe400078e0211 */
[--C-:B------:R-:W-:Y:S01]  /*1840*/  IMAD.IADD R127, R135, 0x1, R118.reuse ;  /* 0x00000001877f7824 */ /* 0x100fe200078e0276 */
[----:B------:R5:W3:Y:S01]  /*1850*/  @P5 LDG.E.EL R35, desc[UR6][R12.64] ;  /* 0x000000060c235981 */ /* 0x000ae2000c2e1900 */
[----:B------:R-:W-:-:S02]  /*1860*/  IMAD.IADD R129, R137, 0x1, R118 ;  /* 0x0000000189817824 */ /* 0x000fc400078e0276 */
[----:B0-----:R-:W-:Y:S01]  /*1870*/  IMAD.WIDE R4, R111, 0x4, R2 ;  /* 0x000000046f047825 */ /* 0x001fe200078e0202 */
[----:B------:R-:W-:Y:S01]  /*1880*/  CS2R R30, SRZ ;  /* 0x00000000001e7805 */ /* 0x000fe2000001ff00 */
[----:B------:R-:W3:Y:S02]  /*1890*/  @P2 LDG.E.EL R37, desc[UR6][R8.64] ;  /* 0x0000000608252981 */ /* 0x000ee4000c2e1900 */
[----:B------:R-:W-:Y:S02]  /*18a0*/  IMAD.IADD R115, R139, 0x1, R17 ;  /* 0x000000018b737824 */ /* 0x000fe400078e0211 */
[--C-:B-1----:R-:W-:Y:S01]  /*18b0*/  IMAD.WIDE R6, R113, 0x4, R2.reuse ;  /* 0x0000000471067825 */ /* 0x102fe200078e0202 */
[----:B------:R0:W3:Y:S03]  /*18c0*/  @P4 LDG.E.EL R34, desc[UR6][R4.64] ;  /* 0x0000000604224981 */ /* 0x0000e6000c2e1900 */
[--C-:B------:R-:W-:Y:S01]  /*18d0*/  IMAD.WIDE R10, R127, 0x4, R2.reuse ;  /* 0x000000047f0a7825 */ /* 0x100fe200078e0202 */
[----:B------:R1:W3:Y:S03]  /*18e0*/  @P3 LDG.E.EL R33, desc[UR6][R6.64] ;  /* 0x0000000606213981 */ /* 0x0002e6000c2e1900 */
[----:B-----5:R-:W-:Y:S01]  /*18f0*/  IMAD.WIDE R12, R129, 0x4, R2 ;  /* 0x00000004810c7825 */ /* 0x020fe200078e0202 */
[----:B------:R-:W5:Y:S03]  /*1900*/  @P6 LDG.E.EL R31, desc[UR6][R10.64] ;  /* 0x000000060a1f6981 */ /* 0x000f66000c2e1900 */
[--C-:B------:R-:W-:Y:S01]  /*1910*/  IMAD.IADD R127, R143, 0x1, R118.reuse ;  /* 0x000000018f7f7824 */ /* 0x100fe200078e0276 */
[----:B------:R1:W3:Y:S01]  /*1920*/  @P5 LDG.E.EL R30, desc[UR6][R12.64] ;  /* 0x000000060c1e5981 */ /* 0x0002e2000c2e1900 */
[----:B0-----:R-:W-:-:S02]  /*1930*/  IMAD.IADD R5, R141, 0x1, R118 ;  /* 0x000000018d057824 */ /* 0x001fc400078e0276 */
[----:B------:R-:W-:Y:S01]  /*1940*/  IMAD.WIDE R8, R115, 0x4, R2 ;  /* 0x0000000473087825 */ /* 0x000fe200078e0202 */
[----:B------:R-:W-:-:S03]  /*1950*/  CS2R R114, SRZ ;  /* 0x0000000000727805 */ /* 0x000fc6000001ff00 */
[----:B-1----:R-:W-:Y:S01]  /*1960*/  IMAD.IADD R7, R139, 0x1, R118 ;  /* 0x000000018b077824 */ /* 0x002fe200078e0276 */
[----:B------:R0:W3:Y:S01]  /*1970*/  @P2 LDG.E.EL R32, desc[UR6][R8.64] ;  /* 0x0000000608202981 */ /* 0x0000e2000c2e1900 */
[----:B------:R-:W-:Y:S02]  /*1980*/  IMAD.IADD R129, R135, 0x1, R18 ;  /* 0x0000000187817824 */ /* 0x000fe400078e0212 */
[----:B------:R-:W-:Y:S01]  /*1990*/  IMAD.WIDE R12, R127, 0x4, R2 ;  /* 0x000000047f0c7825 */ /* 0x000fe200078e0202 */
[----:B------:R-:W-:-:S03]  /*19a0*/  CS2R R112, SRZ ;  /* 0x0000000000707805 */ /* 0x000fc6000001ff00 */
[----:B------:R-:W-:Y:S01]  /*19b0*/  IMAD.WIDE R10, R5, 0x4, R2 ;  /* 0x00000004050a7825 */ /* 0x000fe200078e0202 */
[----:B------:R1:W3:Y:S03]  /*19c0*/  @P4 LDG.E.EL R115, desc[UR6][R12.64] ;  /* 0x000000060c734981 */ /* 0x0002e6000c2e1900 */
[----:B------:R-:W-:Y:S01]  /*19d0*/  IMAD.IADD R131, R137, 0x1, R18 ;  /* 0x0000000189837824 */ /* 0x000fe200078e0212 */
[----:B------:R1:W3:Y:S01]  /*19e0*/  @P3 LDG.E.EL R114, desc[UR6][R10.64] ;  /* 0x000000060a723981 */ /* 0x0002e2000c2e1900 */
[----:B0-----:R-:W-:-:S04]  /*19f0*/  IMAD.WIDE R8, R7, 0x4, R2 ;  /* 0x0000000407087825 */ /* 0x001fc800078e0202 */
[----:B------:R-:W-:Y:S01]  /*1a00*/  IMAD.MOV.U32 R111, RZ, RZ, RZ ;  /* 0x000000ffff6f7224 */ /* 0x000fe200078e00ff */
[----:B------:R-:W3:Y:S01]  /*1a10*/  @P2 LDG.E.EL R113, desc[UR6][R8.64] ;  /* 0x0000000608712981 */ /* 0x000ee2000c2e1900 */
[----:B------:R-:W-:-:S04]  /*1a20*/  IMAD.WIDE R6, R129, 0x4, R2 ;  /* 0x0000000481067825 */ /* 0x000fc800078e0202 */
[----:B------:R-:W-:Y:S01]  /*1a30*/  IMAD.WIDE R4, R131, 0x4, R2 ;  /* 0x0000000483047825 */ /* 0x000fe200078e0202 */
[----:B------:R0:W3:Y:S03]  /*1a40*/  @P6 LDG.E.EL R112, desc[UR6][R6.64] ;  /* 0x0000000606706981 */ /* 0x0000e6000c2e1900 */
[--C-:B------:R-:W-:Y:S01]  /*1a50*/  IMAD.IADD R149, R135, 0x1, R120.reuse ;  /* 0x0000000187957824 */ /* 0x100fe200078e0278 */
[----:B------:R0:W3:Y:S01]  /*1a60*/  @P5 LDG.E.EL R111, desc[UR6][R4.64] ;  /* 0x00000006046f5981 */ /* 0x0000e2000c2e1900 */
[----:B-1----:R-:W-:Y:S02]  /*1a70*/  IMAD.IADD R13, R137, 0x1, R120 ;  /* 0x00000001890d7824 */ /* 0x002fe400078e0278 */
[C---:B------:R-:W-:Y:S02]  /*1a80*/  IMAD.IADD R11, R135.reuse, 0x1, R116 ;  /* 0x00000001870b7824 */ /* 0x040fe400078e0274 */
[----:B------:R-:W-:Y:S01]  /*1a90*/  IMAD.IADD R135, R135, 0x1, R117 ;  /* 0x0000000187877824 */ /* 0x000fe200078e0275 */
[----:B------:R-:W-:-:S02]  /*1aa0*/  CS2R R128, SRZ ;  /* 0x0000000000807805 */ /* 0x000fc4000001ff00 */
[----:B------:R-:W-:Y:S01]  /*1ab0*/  CS2R R130, SRZ ;  /* 0x0000000000827805 */ /* 0x000fe2000001ff00 */
[----:B------:R-:W-:Y:S02]  /*1ac0*/  IMAD.MOV.U32 R127, RZ, RZ, RZ ;  /* 0x000000ffff7f7224 */ /* 0x000fe400078e00ff */
[----:B0-----:R-:W-:-:S04]  /*1ad0*/  IMAD.WIDE R6, R13, 0x4, R2 ;  /* 0x000000040d067825 */ /* 0x001fc800078e0202 */
[--C-:B------:R-:W-:Y:S01]  /*1ae0*/  IMAD.WIDE R4, R149, 0x4, R2.reuse ;  /* 0x0000000495047825 */ /* 0x100fe200078e0202 */
[----:B------:R-:W3:Y:S03]  /*1af0*/  @P5 LDG.E.EL R128, desc[UR6][R6.64] ;  /* 0x0000000606805981 */ /* 0x000ee6000c2e1900 */
[--C-:B------:R-:W-:Y:S01]  /*1b00*/  IMAD.WIDE R8, R11, 0x4, R2.reuse ;  /* 0x000000040b087825 */ /* 0x100fe200078e0202 */
[----:B------:R0:W3:Y:S03]  /*1b10*/  @P6 LDG.E.EL R129, desc[UR6][R4.64] ;  /* 0x0000000604816981 */ /* 0x0000e6000c2e1900 */
[----:B------:R-:W-:Y:S01]  /*1b20*/  IMAD.WIDE R12, R135, 0x4, R2 ;  /* 0x00000004870c7825 */ /* 0x000fe200078e0202 */
[----:B------:R1:W3:Y:S03]  /*1b30*/  @P6 LDG.E.EL R130, desc[UR6][R8.64] ;  /* 0x0000000608826981 */ /* 0x0002e6000c2e1900 */
[C---:B------:R-:W-:Y:S01]  /*1b40*/  IMAD.IADD R151, R137.reuse, 0x1, R116 ;  /* 0x0000000189977824 */ /* 0x040fe200078e0274 */
[----:B------:R-:W3:Y:S01]  /*1b50*/  @P6 LDG.E.EL R127, desc[UR6][R12.64] ;  /* 0x000000060c7f6981 */ /* 0x000ee2000c2e1900 */
[----:B------:R-:W-:Y:S01]  /*1b60*/  IMAD.IADD R137, R137, 0x1, R117 ;  /* 0x0000000189897824 */ /* 0x000fe200078e0275 */
[----:B--2---:R-:W-:Y:S01]  /*1b70*/  FSETP.GT.AND P6, PT, R126, R125, PT ;  /* 0x0000007d7e00720b */ /* 0x004fe20003fc4000 */
[----:B------:R-:W-:-:S02]  /*1b80*/  IMAD.MOV.U32 R132, RZ, RZ, RZ ;  /* 0x000000ffff847224 */ /* 0x000fc400078e00ff */
[----:B------:R-:W-:-:S04]  /*1b90*/  IMAD.WIDE R10, R151, 0x4, R2 ;  /* 0x00000004970a7825 */ /* 0x000fc800078e0202 */
[----:B0-----:R-:W-:Y:S01]  /*1ba0*/  IMAD.WIDE R4, R137, 0x4, R2 ;  /* 0x0000000489047825 */ /* 0x001fe200078e0202 */
[----:B------:R0:W2:Y:S04]  /*1bb0*/  @P5 LDG.E.EL R131, desc[UR6][R10.64] ;  /* 0x000000060a835981 */ /* 0x0000a8000c2e1900 */
[----:B------:R0:W2:Y:S01]  /*1bc0*/  @P5 LDG.E.EL R132, desc[UR6][R4.64] ;  /* 0x0000000604845981 */ /* 0x0000a2000c2e1900 */
[----:B------:R-:W-:Y:S01]  /*1bd0*/  FSETP.NAN.AND P5, PT, R126, R126, PT ;  /* 0x0000007e7e00720b */ /* 0x000fe20003fa8000 */
[----:B------:R-:W-:-:S03]  /*1be0*/  IMAD.IADD R151, R143, 0x1, R120 ;  /* 0x000000018f977824 */ /* 0x000fc600078e0278 */
[----:B------:R-:W-:Y:S01]  /*1bf0*/  @!P6 FSEL R126, R126, R125, P5 ;  /* 0x0000007d7e7ee208 */ /* 0x000fe20002800000 */
[----:B-1----:R-:W-:Y:S01]  /*1c00*/  IMAD.WIDE R8, R151, 0x4, R2 ;  /* 0x0000000497087825 */ /* 0x002fe200078e0202 */
[----:B------:R-:W-:Y:S02]  /*1c10*/  CS2R R134, SRZ ;  /* 0x0000000000867805 */ /* 0x000fe4000001ff00 */
[----:B------:R-:W-:Y:S01]  /*1c20*/  FSETP.GEU.AND P5, PT, R126, R123, PT ;  /* 0x0000007b7e00720b */ /* 0x000fe20003fae000 */
[C---:B------:R-:W-:Y:S02]  /*1c30*/  IMAD.IADD R149, R143.reuse, 0x1, R18 ;  /* 0x000000018f957824 */ /* 0x040fe400078e0212 */
[C---:B------:R-:W-:Y:S01]  /*1c40*/  IMAD.IADD R153, R143.reuse, 0x1, R116 ;  /* 0x000000018f997824 */ /* 0x040fe200078e0274 */
[----:B------:R-:W-:Y:S01]  /*1c50*/  CS2R R136, SRZ ;  /* 0x0000000000887805 */ /* 0x000fe2000001ff00 */
[----:B------:R-:W-:Y:S01]  /*1c60*/  IMAD.IADD R151, R143, 0x1, R117 ;  /* 0x000000018f977824 */ /* 0x000fe200078e0275 */
[----:B------:R1:W2:Y:S01]  /*1c70*/  @P4 LDG.E.EL R134, desc[UR6][R8.64] ;  /* 0x0000000608864981 */ /* 0x0002a2000c2e1900 */
[----:B------:R-:W-:-:S04]  /*1c80*/  IMAD.WIDE R6, R149, 0x4, R2 ;  /* 0x0000000495067825 */ /* 0x000fc800078e0202 */
[--C-:B0-----:R-:W-:Y:S01]  /*1c90*/  IMAD.WIDE R10, R153, 0x4, R2.reuse ;  /* 0x00000004990a7825 */ /* 0x101fe200078e0202 */
[----:B------:R0:W2:Y:S03]  /*1ca0*/  @P4 LDG.E.EL R135, desc[UR6][R6.64] ;  /* 0x0000000606874981 */ /* 0x0000a6000c2e1900 */
[----:B------:R-:W-:Y:S01]  /*1cb0*/  IMAD.WIDE R4, R151, 0x4, R2 ;  /* 0x0000000497047825 */ /* 0x000fe200078e0202 */
[----:B------:R0:W2:Y:S04]  /*1cc0*/  @P4 LDG.E.EL R137, desc[UR6][R10.64] ;  /* 0x000000060a894981 */ /* 0x0000a8000c2e1900 */
[----:B------:R0:W2:Y:S01]  /*1cd0*/  @P4 LDG.E.EL R136, desc[UR6][R4.64] ;  /* 0x0000000604884981 */ /* 0x0000a2000c2e1900 */
[----:B------:R-:W-:-:S02]  /*1ce0*/  FSETP.NAN.AND P4, PT, R123, R123, PT ;  /* 0x0000007b7b00720b */ /* 0x000fc40003f88000 */
[----:B------:R-:W-:Y:S01]  /*1cf0*/  LOP3.LUT R147, R147, 0xfdffffff, RZ, 0xc0, !PT ;  /* 0xfdffffff93937812 */ /* 0x000fe200078ec0ff */
[----:B------:R-:W-:Y:S01]  /*1d00*/  IMAD.IADD R143, R141, 0x1, R120 ;  /* 0x000000018d8f7824 */ /* 0x000fe200078e0278 */
[----:B------:R-:W-:Y:S01]  /*1d10*/  @P5 FSEL R123, R123, R126, P4 ;  /* 0x0000007e7b7b5208 */ /* 0x000fe20002000000 */
[----:B------:R-:W-:Y:S01]  /*1d20*/  IMAD.IADD R13, R141, 0x1, R18 ;  /* 0x000000018d0d7824 */ /* 0x000fe200078e0212 */
[----:B------:R-:W-:Y:S01]  /*1d30*/  @P5 LOP3.LUT R147, R147, 0x2000000, RZ, 0xfc, !PT ;  /* 0x0200000093935812 */ /* 0x000fe200078efcff */
[----:B------:R-:W-:Y:S01]  /*1d40*/  IMAD.IADD R149, R141, 0x1, R116 ;  /* 0x000000018d957824 */ /* 0x000fe200078e0274 */
[----:B------:R-:W-:Y:S01]  /*1d50*/  FSETP.GEU.AND P5, PT, R123, R124, PT ;  /* 0x0000007c7b00720b */ /* 0x000fe20003fae000 */
[----:B------:R-:W-:Y:S02]  /*1d60*/  IMAD.IADD R141, R141, 0x1, R117 ;  /* 0x000000018d8d7824 */ /* 0x000fe400078e0275 */
[----:B-1----:R-:W-:Y:S01]  /*1d70*/  IMAD.WIDE R8, R143, 0x4, R2 ;  /* 0x000000048f087825 */ /* 0x002fe200078e0202 */
[----:B------:R-:W-:-:S03]  /*1d80*/  CS2R R142, SRZ ;  /* 0x00000000008e7805 */ /* 0x000fc6000001ff00 */
[----:B------:R-:W-:Y:S02]  /*1d90*/  IMAD.MOV.U32 R138, RZ, RZ, RZ ;  /* 0x000000ffff8a7224 */ /* 0x000fe400078e00ff */
[----:B------:R-:W-:Y:S02]  /*1da0*/  IMAD.MOV.U32 R125, RZ, RZ, RZ ;  /* 0x000000ffff7d7224 */ /* 0x000fe400078e00ff */
[----:B------:R-:W-:Y:S02]  /*1db0*/  IMAD.MOV.U32 R140, RZ, RZ, RZ ;  /* 0x000000ffff8c7224 */ /* 0x000fe400078e00ff */
[--C-:B0-----:R-:W-:Y:S02]  /*1dc0*/  IMAD.WIDE R6, R13, 0x4, R2.reuse ;  /* 0x000000040d067825 */ /* 0x101fe400078e0202 */
[----:B------:R0:W2:Y:S02]  /*1dd0*/  @P3 LDG.E.EL R125, desc[UR6][R8.64] ;  /* 0x00000006087d3981 */ /* 0x0000a4000c2e1900 */
[----:B------:R-:W-:-:S02]  /*1de0*/  IMAD.WIDE R10, R149, 0x4, R2 ;  /* 0x00000004950a7825 */ /* 0x000fc400078e0202 */
[----:B------:R1:W2:Y:S02]  /*1df0*/  @P3 LDG.E.EL R138, desc[UR6][R6.64] ;  /* 0x00000006068a3981 */ /* 0x0002a4000c2e1900 */
[----:B------:R-:W-:Y:S02]  /*1e00*/  IMAD.WIDE R4, R141, 0x4, R2 ;  /* 0x000000048d047825 */ /* 0x000fe400078e0202 */
[----:B------:R0:W2:Y:S04]  /*1e10*/  @P3 LDG.E.EL R140, desc[UR6][R10.64] ;  /* 0x000000060a8c3981 */ /* 0x0000a8000c2e1900 */
[----:B------:R1:W2:Y:S01]  /*1e20*/  @P3 LDG.E.EL R143, desc[UR6][R4.64] ;  /* 0x00000006048f3981 */ /* 0x0002a2000c2e1900 */
[----:B------:R-:W-:Y:S01]  /*1e30*/  FSETP.NAN.AND P3, PT, R124, R124, PT ;  /* 0x0000007c7c00720b */ /* 0x000fe20003f68000 */
[----:B------:R-:W-:-:S03]  /*1e40*/  IMAD.IADD R149, R139, 0x1, R120 ;  /* 0x000000018b957824 */ /* 0x000fc600078e0278 */
[----:B------:R-:W-:Y:S01]  /*1e50*/  @P5 FSEL R124, R124, R123, P3 ;  /* 0x0000007b7c7c5208 */ /* 0x000fe20001800000 */
[----:B0-----:R-:W-:-:S03]  /*1e60*/  IMAD.WIDE R8, R149, 0x4, R2 ;  /* 0x0000000495087825 */ /* 0x001fc600078e0202 */
[----:B------:R-:W-:Y:S01]  /*1e70*/  FSETP.GEU.AND P4, PT, R124, R121, PT ;  /* 0x000000797c00720b */ /* 0x000fe20003f8e000 */
[C---:B------:R-:W-:Y:S02]  /*1e80*/  IMAD.IADD R13, R139.reuse, 0x1, R18 ;  /* 0x000000018b0d7824 */ /* 0x040fe400078e0212 */
[C---:B------:R-:W-:Y:S02]  /*1e90*/  IMAD.IADD R151, R139.reuse, 0x1, R116 ;  /* 0x000000018b977824 */ /* 0x040fe400078e0274 */
[----:B------:R-:W-:Y:S02]  /*1ea0*/  IMAD.IADD R149, R139, 0x1, R117 ;  /* 0x000000018b957824 */ /* 0x000fe400078e0275 */
[----:B------:R-:W-:Y:S02]  /*1eb0*/  IMAD.MOV.U32 R126, RZ, RZ, RZ ;  /* 0x000000ffff7e7224 */ /* 0x000fe400078e00ff */
[----:B------:R-:W-:Y:S02]  /*1ec0*/  IMAD.MOV.U32 R141, RZ, RZ, RZ ;  /* 0x000000ffff8d7224 */ /* 0x000fe400078e00ff */
[----:B------:R-:W-:-:S02]  /*1ed0*/  IMAD.MOV.U32 R144, RZ, RZ, RZ ;  /* 0x000000ffff907224 */ /* 0x000fc400078e00ff */
[--C-:B-1----:R-:W-:Y:S01]  /*1ee0*/  IMAD.WIDE R6, R13, 0x4, R2.reuse ;  /* 0x000000040d067825 */ /* 0x102fe200078e0202 */
[----:B------:R-:W2:Y:S03]  /*1ef0*/  @P2 LDG.E.EL R126, desc[UR6][R8.64] ;  /* 0x00000006087e2981 */ /* 0x000ea6000c2e1900 */
[--C-:B------:R-:W-:Y:S01]  /*1f00*/  IMAD.WIDE R10, R151, 0x4, R2.reuse ;  /* 0x00000004970a7825 */ /* 0x100fe200078e0202 */
[----:B------:R0:W2:Y:S03]  /*1f10*/  @P2 LDG.E.EL R142, desc[UR6][R6.64] ;  /* 0x00000006068e2981 */ /* 0x0000a6000c2e1900 */
[----:B------:R-:W-:Y:S01]  /*1f20*/  IMAD.WIDE R4, R149, 0x4, R2 ;  /* 0x0000000495047825 */ /* 0x000fe200078e0202 */
[----:B------:R1:W2:Y:S03]  /*1f30*/  @P2 LDG.E.EL R141, desc[UR6][R10.64] ;  /* 0x000000060a8d2981 */ /* 0x0002a6000c2e1900 */
[----:B------:R-:W-:Y:S01]  /*1f40*/  IMAD.IADD R13, R133, 0x1, R14 ;  /* 0x00000001850d7824 */ /* 0x000fe200078e020e */
[----:B------:R1:W2:Y:S01]  /*1f50*/  @P2 LDG.E.EL R144, desc[UR6][R4.64] ;  /* 0x0000000604902981 */ /* 0x0002a2000c2e1900 */
[----:B------:R-:W-:Y:S01]  /*1f60*/  FSETP.NAN.AND P2, PT, R121, R121, PT ;  /* 0x000000797900720b */ /* 0x000fe20003f48000 */
[----:B------:R-:W-:-:S02]  /*1f70*/  IMAD.IADD R123, R133, 0x1, R16 ;  /* 0x00000001857b7824 */ /* 0x000fc400078e0210 */
[----:B------:R-:W-:Y:S01]  /*1f80*/  IMAD.IADD R139, R133, 0x1, R17 ;  /* 0x00000001858b7824 */ /* 0x000fe200078e0211 */
[----:B------:R-:W-:Y:S01]  /*1f90*/  CS2R R150, SRZ ;  /* 0x0000000000967805 */ /* 0x000fe2000001ff00 */
[----:B------:R-:W-:Y:S01]  /*1fa0*/  IMAD.MOV.U32 R154, RZ, RZ, RZ ;  /* 0x000000ffff9a7224 */ /* 0x000fe200078e00ff */
[----:B------:R-:W-:Y:S01]  /*1fb0*/  CS2R R148, SRZ ;  /* 0x0000000000947805 */ /* 0x000fe2000001ff00 */
[----:B0-----:R-:W-:Y:S01]  /*1fc0*/  IMAD.WIDE R6, R13, 0x4, R2 ;  /* 0x000000040d067825 */ /* 0x001fe200078e0202 */
[----:B------:R-:W-:-:S03]  /*1fd0*/  @P4 FSEL R121, R121, R124, P2 ;  /* 0x0000007c79794208 */ /* 0x000fc60001000000 */
[--C-:B------:R-:W-:Y:S01]  /*1fe0*/  IMAD.WIDE R8, R123, 0x4, R2.reuse ;  /* 0x000000047b087825 */ /* 0x100fe200078e0202 */
[----:B------:R-:W-:Y:S01]  /*1ff0*/  FSETP.GEU.AND P3, PT, R121, R122, PT ;  /* 0x0000007a7900720b */ /* 0x000fe20003f6e000 */
[----:B------:R0:W2:Y:S02]  /*2000*/  @P1 LDG.E.EL R154, desc[UR6][R6.64] ;  /* 0x00000006069a1981 */ /* 0x0000a4000c2e1900 */
[----:B-1----:R-:W-:Y:S02]  /*2010*/  IMAD.WIDE R10, R139, 0x4, R2 ;  /* 0x000000048b0a7825 */ /* 0x002fe400078e0202 */
[----:B------:R1:W2:Y:S02]  /*2020*/  @P1 LDG.E.EL R151, desc[UR6][R8.64] ;  /* 0x0000000608971981 */ /* 0x0002a4000c2e1900 */
[C---:B------:R-:W-:Y:S02]  /*2030*/  IMAD.IADD R5, R133.reuse, 0x1, R118 ;  /* 0x0000000185057824 */ /* 0x040fe400078e0276 */
[C---:B------:R-:W-:Y:S01]  /*2040*/  IMAD.IADD R13, R133.reuse, 0x1, R18 ;  /* 0x00000001850d7824 */ /* 0x040fe200078e0212 */
[----:B------:R0:W2:Y:S01]  /*2050*/  @P1 LDG.E.EL R148, desc[UR6][R10.64] ;  /* 0x000000060a941981 */ /* 0x0000a2000c2e1900 */
[----:B------:R-:W-:-:S02]  /*2060*/  IMAD.IADD R153, R133, 0x1, R120 ;  /* 0x0000000185997824 */ /* 0x000fc400078e0278 */
[C---:B------:R-:W-:Y:S02]  /*2070*/  IMAD.IADD R155, R133.reuse, 0x1, R116 ;  /* 0x00000001859b7824 */ /* 0x040fe400078e0274 */
[----:B------:R-:W-:Y:S02]  /*2080*/  IMAD.IADD R133, R133, 0x1, R117 ;  /* 0x0000000185857824 */ /* 0x000fe400078e0275 */
[----:B------:R-:W-:Y:S02]  /*2090*/  IMAD.MOV.U32 R139, RZ, RZ, RZ ;  /* 0x000000ffff8b7224 */ /* 0x000fe400078e00ff */
[----:B------:R-:W-:Y:S02]  /*20a0*/  IMAD.MOV.U32 R124, RZ, RZ, RZ ;  /* 0x000000ffff7c7224 */ /* 0x000fe400078e00ff */
[----:B------:R-:W-:Y:S02]  /*20b0*/  IMAD.MOV.U32 R123, RZ, RZ, RZ ;  /* 0x000000ffff7b7224 */ /* 0x000fe400078e00ff */
[----:B0-----:R-:W-:-:S04]  /*20c0*/  IMAD.WIDE R6, R13, 0x4, R2 ;  /* 0x000000040d067825 */ /* 0x001fc800078e0202 */
[--C-:B------:R-:W-:Y:S01]  /*20d0*/  IMAD.WIDE R4, R5, 0x4, R2.reuse ;  /* 0x0000000405047825 */ /* 0x100fe200078e0202 */
[----:B------:R0:W2:Y:S03]  /*20e0*/  @P1 LDG.E.EL R150, desc[UR6][R6.64] ;  /* 0x0000000606961981 */ /* 0x0000a6000c2e1900 */
[--C-:B-1----:R-:W-:Y:S01]  /*20f0*/  IMAD.WIDE R8, R153, 0x4, R2.reuse ;  /* 0x0000000499087825 */ /* 0x102fe200078e0202 */
[----:B------:R1:W2:Y:S03]  /*2100*/  @P1 LDG.E.EL R149, desc[UR6][R4.64] ;  /* 0x0000000604951981 */ /* 0x0002a6000c2e1900 */
[--C-:B------:R-:W-:Y:S01]  /*2110*/  IMAD.WIDE R10, R155, 0x4, R2.reuse ;  /* 0x000000049b0a7825 */ /* 0x100fe200078e0202 */
[----:B------:R-:W2:Y:S03]  /*2120*/  @P1 LDG.E.EL R139, desc[UR6][R8.64] ;  /* 0x00000006088b1981 */ /* 0x000ea6000c2e1900 */
[----:B------:R-:W-:Y:S01]  /*2130*/  IMAD.WIDE R12, R133, 0x4, R2 ;  /* 0x00000004850c7825 */ /* 0x000fe200078e0202 */
[----:B------:R0:W2:Y:S04]  /*2140*/  @P1 LDG.E.EL R124, desc[UR6][R10.64] ;  /* 0x000000060a7c1981 */ /* 0x0000a8000c2e1900 */
[----:B------:R0:W2:Y:S01]  /*2150*/  @P1 LDG.E.EL R123, desc[UR6][R12.64] ;  /* 0x000000060c7b1981 */ /* 0x0000a2000c2e1900 */
[----:B------:R-:W-:-:S04]  /*2160*/  FSETP.NAN.AND P1, PT, R122, R122, PT ;  /* 0x0000007a7a00720b */ /* 0x000fc80003f28000 */
[----:B------:R-:W-:-:S04]  /*2170*/  @P3 FSEL R122, R122, R121, P1 ;  /* 0x000000797a7a3208 */ /* 0x000fc80000800000 */
[-C--:B------:R-:W-:Y:S02]  /*2180*/  FSETP.GEU.AND P2, PT, R122, R19.reuse, PT ;  /* 0x000000137a00720b */ /* 0x080fe40003f4e000 */
[----:B------:R-:W-:Y:S02]  /*2190*/  LOP3.LUT R147, R147, 0xfeffffff, RZ, 0xc0, !PT ;  /* 0xfeffffff93937812 */ /* 0x000fe400078ec0ff */
[----:B------:R-:W-:Y:S02]  /*21a0*/  FSETP.NAN.AND P1, PT, R19, R19, PT ;  /* 0x000000131300720b */ /* 0x000fe40003f28000 */
[----:B------:R-:W-:Y:S02]  /*21b0*/  @P5 LOP3.LUT R147, R147, 0x1000000, RZ, 0xfc, !PT ;  /* 0x0100000093935812 */ /* 0x000fe400078efcff */
[----:B0-----:R-:W-:Y:S01]  /*21c0*/  LOP3.LUT R6, R0, 0x38, R97, 0xfe, !PT ;  /* 0x0000003800067812 */ /* 0x001fe200078efe61 */
[----:B------:R-:W-:Y:S01]  /*21d0*/  VIADD R121, R119, 0x3138 ;  /* 0x0000313877797836 */ /* 0x000fe20000000000 */
[----:B------:R-:W-:-:S03]  /*21e0*/  LOP3.LUT R147, R147, 0xff7fffff, RZ, 0xc0, !PT ;  /* 0xff7fffff93937812 */ /* 0x000fc600078ec0ff */
[----:B------:R-:W-:Y:S02]  /*21f0*/  @P2 FSEL R19, R19, R122, P1 ;  /* 0x0000007a13132208 */ /* 0x000fe40000800000 */
[----:B------:R-:W-:Y:S01]  /*2200*/  ISETP.LT.AND P1, PT, R6, 0xc0, !P0 ;  /* 0x000000c00600780c */ /* 0x000fe20004721270 */
[----:B-1----:R-:W-:Y:S01]  /*2210*/  IMAD.IADD R5, R15, 0x1, R121 ;  /* 0x000000010f057824 */ /* 0x002fe200078e0279 */
[----:B------:R-:W-:Y:S01]  /*2220*/  @P4 LOP3.LUT R147, R147, 0x800000, RZ, 0xfc, !PT ;  /* 0x0080000093934812 */ /* 0x000fe200078efcff */
[----:B------:R-:W-:Y:S02]  /*2230*/  IMAD.IADD R7, R121, 0x1, R14 ;  /* 0x0000000179077824 */ /* 0x000fe400078e020e */
[----:B------:R-:W-:Y:S01]  /*2240*/  IMAD.MOV.U32 R155, RZ, RZ, RZ ;  /* 0x000000ffff9b7224 */ /* 0x000fe200078e00ff */
[----:B------:R-:W-:Y:S01]  /*2250*/  LOP3.LUT R147, R147, 0xfffffeff, RZ, 0xc0, !PT ;  /* 0xfffffeff93937812 */ /* 0x000fe200078ec0ff */
[----:B------:R-:W-:Y:S02]  /*2260*/  IMAD.MOV.U32 R164, RZ, RZ, RZ ;  /* 0x000000ffffa47224 */ /* 0x000fe400078e00ff */
[----:B------:R-:W-:-:S04]  /*2270*/  IMAD.WIDE R10, R5, 0x4, R2 ;  /* 0x00000004050a7825 */ /* 0x000fc800078e0202 */
[C---:B------:R-:W-:Y:S02]  /*2280*/  IMAD.IADD R9, R121.reuse, 0x1, R16 ;  /* 0x0000000179097824 */ /* 0x040fe400078e0210 */
[----:B------:R-:W-:Y:S01]  /*2290*/  IMAD.IADD R13, R121, 0x1, R17 ;  /* 0x00000001790d7824 */ /* 0x000fe200078e0211 */
[----:B------:R-:W-:Y:S01]  /*22a0*/  @P3 LOP3.LUT R147, R147, 0x100, RZ, 0xfc, !PT ;  /* 0x0000010093933812 */ /* 0x000fe200078efcff */
[--C-:B------:R-:W-:Y:S01]  /*22b0*/  IMAD.WIDE R4, R7, 0x4, R2.reuse ;  /* 0x0000000407047825 */ /* 0x100fe200078e0202 */
[----:B------:R-:W2:Y:S01]  /*22c0*/  @P1 LDG.E.EL R155, desc[UR6][R10.64] ;  /* 0x000000060a9b1981 */ /* 0x000ea2000c2e1900 */
[----:B------:R-:W-:Y:S02]  /*22d0*/  CS2R R158, SRZ ;  /* 0x00000000009e7805 */ /* 0x000fe4000001ff00 */
[--C-:B------:R-:W-:Y:S01]  /*22e0*/  IMAD.WIDE R6, R9, 0x4, R2.reuse ;  /* 0x0000000409067825 */ /* 0x100fe200078e0202 */
[----:B------:R0:W2:Y:S03]  /*22f0*/  @P1 LDG.E.EL R164, desc[UR6][R4.64] ;  /* 0x0000000604a41981 */ /* 0x0000a6000c2e1900 */
[----:B------:R-:W-:Y:S01]  /*2300*/  IMAD.WIDE R8, R13, 0x4, R2 ;  /* 0x000000040d087825 */ /* 0x000fe200078e0202 */
[----:B------:R-:W-:-:S02]  /*2310*/  LOP3.LUT R147, R147, 0xffffffef, RZ, 0xc0, !PT ;  /* 0xffffffef93937812 */ /* 0x000fc400078ec0ff */
[----:B------:R-:W-:Y:S01]  /*2320*/  CS2R R152, SRZ ;  /* 0x0000000000987805 */ /* 0x000fe2000001ff00 */
[----:B------:R1:W2:Y:S01]  /*2330*/  @P1 LDG.E.EL R159, desc[UR6][R6.64] ;  /* 0x00000006069f1981 */ /* 0x0002a2000c2e1900 */
[C---:B------:R-:W-:Y:S02]  /*2340*/  IMAD.IADD R13, R121.reuse, 0x1, R18 ;  /* 0x00000001790d7824 */ /* 0x040fe400078e0212 */
[C---:B------:R-:W-:Y:S02]  /*2350*/  IMAD.IADD R157, R121.reuse, 0x1, R120 ;  /* 0x00000001799d7824 */ /* 0x040fe400078e0278 */
[----:B------:R-:W-:Y:S02]  /*2360*/  IMAD.MOV.U32 R156, RZ, RZ, RZ ;  /* 0x000000ffff9c7224 */ /* 0x000fe400078e00ff */
[----:B------:R-:W-:Y:S02]  /*2370*/  IMAD.IADD R133, R121, 0x1, R118 ;  /* 0x0000000179857824 */ /* 0x000fe400078e0276 */
[--C-:B0-----:R-:W-:Y:S01]  /*2380*/  IMAD.WIDE R4, R13, 0x4, R2.reuse ;  /* 0x000000040d047825 */ /* 0x101fe200078e0202 */
[----:B------:R-:W-:Y:S01]  /*2390*/  @P2 LOP3.LUT R147, R147, 0x10, RZ, 0xfc, !PT ;  /* 0x0000001093932812 */ /* 0x000fe200078efcff */
[----:B------:R-:W2:Y:S02]  /*23a0*/  @P1 LDG.E.EL R156, desc[UR6][R8.64] ;  /* 0x00000006089c1981 */ /* 0x000ea4000c2e1900 */
[----:B------:R-:W-:Y:S01]  /*23b0*/  IMAD.WIDE R12, R157, 0x4, R2 ;  /* 0x000000049d0c7825 */ /* 0x000fe200078e0202 */
[----:B------:R-:W-:Y:S01]  /*23c0*/  FSETP.GEU.AND P2, PT, R19, R96, PT ;  /* 0x000000601300720b */ /* 0x000fe20003f4e000 */
[----:B------:R0:W2:Y:S02]  /*23d0*/  @P1 LDG.E.EL R152, desc[UR6][R4.64] ;  /* 0x0000000604981981 */ /* 0x0000a4000c2e1900 */
[----:B-1----:R-:W-:-:S02]  /*23e0*/  IMAD.IADD R7, R121, 0x1, R116 ;  /* 0x0000000179077824 */ /* 0x002fc400078e0274 */
[----:B------:R-:W-:Y:S02]  /*23f0*/  IMAD.IADD R157, R121, 0x1, R117 ;  /* 0x00000001799d7824 */ /* 0x000fe400078e0275 */
[----:B------:R-:W-:-:S04]  /*2400*/  IMAD.WIDE R10, R133, 0x4, R2 ;  /* 0x00000004850a7825 */ /* 0x000fc800078e0202 */
[----:B------:R-:W-:Y:S01]  /*2410*/  IMAD.MOV.U32 R133, RZ, RZ, RZ ;  /* 0x000000ffff857224 */ /* 0x000fe200078e00ff */
[----:B0-----:R-:W-:Y:S01]  /*2420*/  LOP3.LUT R4, R0, 0x3c, R97, 0xfe, !PT ;  /* 0x0000003c00047812 */ /* 0x001fe200078efe61 */
[----:B------:R-:W-:Y:S01]  /*2430*/  IMAD.MOV.U32 R122, RZ, RZ, RZ ;  /* 0x000000ffff7a7224 */ /* 0x000fe200078e00ff */
[----:B------:R-:W2:Y:S01]  /*2440*/  @P1 LDG.E.EL R153, desc[UR6][R10.64] ;  /* 0x000000060a991981 */ /* 0x000ea2000c2e1900 */
[----:B------:R-:W-:Y:S02]  /*2450*/  IMAD.MOV.U32 R121, RZ, RZ, RZ ;  /* 0x000000ffff797224 */ /* 0x000fe400078e00ff */
[----:B------:R-:W-:-:S04]  /*2460*/  IMAD.WIDE R6, R7, 0x4, R2 ;  /* 0x0000000407067825 */ /* 0x000fc800078e0202 */
[----:B------:R-:W-:Y:S01]  /*2470*/  IMAD.WIDE R8, R157, 0x4, R2 ;  /* 0x000000049d087825 */ /* 0x000fe200078e0202 */
[----:B------:R-:W-:Y:S01]  /*2480*/  ISETP.LT.AND P0, PT, R4, 0xc0, !P0 ;  /* 0x000000c00400780c */ /* 0x000fe20004701270 */
[----:B------:R0:W2:Y:S02]  /*2490*/  @P1 LDG.E.EL R133, desc[UR6][R12.64] ;  /* 0x000000060c851981 */ /* 0x0000a4000c2e1900 */
[----:B------:R-:W-:Y:S02]  /*24a0*/  VIADD R119, R119, 0x34bc ;  /* 0x000034bc77777836 */ /* 0x000fe40000000000 */
[----:B------:R-:W2:Y:S04]  /*24b0*/  @P1 LDG.E.EL R122, desc[UR6][R6.64] ;  /* 0x00000006067a1981 */ /* 0x000ea8000c2e1900 */
[----:B------:R1:W2:Y:S01]  /*24c0*/  @P1 LDG.E.EL R121, desc[UR6][R8.64] ;  /* 0x0000000608791981 */ /* 0x0002a2000c2e1900 */
[----:B------:R-:W-:Y:S01]  /*24d0*/  FSETP.NAN.AND P1, PT, R96, R96, PT ;  /* 0x000000606000720b */ /* 0x000fe20003f28000 */
[----:B------:R-:W-:-:S02]  /*24e0*/  IMAD.IADD R15, R15, 0x1, R119 ;  /* 0x000000010f0f7824 */ /* 0x000fc400078e0277 */
[C---:B------:R-:W-:Y:S01]  /*24f0*/  IMAD.IADD R5, R119.reuse, 0x1, R14 ;  /* 0x0000000177057824 */ /* 0x040fe200078e020e */
[----:B------:R-:W-:Y:S01]  /*2500*/  @P2 FSEL R96, R96, R19, P1 ;  /* 0x0000001360602208 */ /* 0x000fe20000800000 */
[----:B------:R-:W-:Y:S01]  /*2510*/  IMAD.MOV.U32 R157, RZ, RZ, RZ ;  /* 0x000000ffff9d7224 */ /* 0x000fe200078e00ff */
[----:B------:R-:W-:Y:S01]  /*2520*/  CS2R R160, SRZ ;  /* 0x0000000000a07805 */ /* 0x000fe2000001ff00 */
[C---:B------:R-:W-:Y:S02]  /*2530*/  IMAD.IADD R19, R119.reuse, 0x1, R16 ;  /* 0x0000000177137824 */ /* 0x040fe400078e0210 */
[----:B0-----:R-:W-:Y:S02]  /*2540*/  IMAD.IADD R13, R119, 0x1, R17 ;  /* 0x00000001770d7824 */ /* 0x001fe400078e0211 */
[----:B------:R-:W-:-:S04]  /*2550*/  IMAD.WIDE R14, R15, 0x4, R2 ;  /* 0x000000040f0e7825 */ /* 0x000fc800078e0202 */
[----:B------:R-:W-:Y:S01]  /*2560*/  IMAD.WIDE R16, R5, 0x4, R2 ;  /* 0x0000000405107825 */ /* 0x000fe200078e0202 */
[----:B------:R-:W2:Y:S04]  /*2570*/  @P0 LDG.E.EL R157, desc[UR6][R14.64] ;  /* 0x000000060e9d0981 */ /* 0x000ea8000c2e1900 */
[----:B------:R0:W4:Y:S01]  /*2580*/  @P0 LDG.E.EL R160, desc[UR6][R16.64] ;  /* 0x0000000610a00981 */ /* 0x000122000c2e1900 */
[----:B------:R-:W-:Y:S01]  /*2590*/  LOP3.LUT R146, R146, 0xfffffff7, RZ, 0xc0, !PT ;  /* 0xfffffff792927812 */ /* 0x000fe200078ec0ff */
[C---:B------:R-:W-:Y:S02]  /*25a0*/  IMAD.IADD R11, R119.reuse, 0x1, R118 ;  /* 0x00000001770b7824 */ /* 0x040fe400078e0276 */
[C---:B-1----:R-:W-:Y:S01]  /*25b0*/  IMAD.IADD R9, R119.reuse, 0x1, R18 ;  /* 0x0000000177097824 */ /* 0x042fe200078e0212 */
[----:B------:R-:W-:Y:S01]  /*25c0*/  @P2 LOP3.LUT R146, R146, 0x8, RZ, 0xfc, !PT ;  /* 0x0000000892922812 */ /* 0x000fe200078efcff */
[----:B------:R-:W-:-:S02]  /*25d0*/  IMAD.IADD R7, R119, 0x1, R120 ;  /* 0x0000000177077824 */ /* 0x000fc400078e0278 */
[C---:B------:R-:W-:Y:S01]  /*25e0*/  IMAD.IADD R5, R119.reuse, 0x1, R116 ;  /* 0x0000000177057824 */ /* 0x040fe200078e0274 */
[----:B------:R-:W-:Y:S01]  /*25f0*/  FSETP.GEU.AND P2, PT, R96, R29, PT ;  /* 0x0000001d6000720b */ /* 0x000fe20003f4e000 */
[----:B------:R-:W-:Y:S01]  /*2600*/  IMAD.IADD R117, R119, 0x1, R117 ;  /* 0x0000000177757824 */ /* 0x000fe200078e0275 */
[----:B0-----:R-:W-:Y:S01]  /*2610*/  CS2R R16, SRZ ;  /* 0x0000000000107805 */ /* 0x001fe2000001ff00 */
[----:B------:R-:W-:Y:S01]  /*2620*/  IMAD.WIDE R18, R19, 0x4, R2 ;  /* 0x0000000413127825 */ /* 0x000fe200078e0202 */
[----:B------:R-:W-:-:S03]  /*2630*/  CS2R R14, SRZ ;  /* 0x00000000000e7805 */ /* 0x000fc6000001ff00 */
[----:B------:R-:W-:Y:S01]  /*2640*/  IMAD.MOV.U32 R162, RZ, RZ, RZ ;  /* 0x000000ffffa27224 */ /* 0x000fe200078e00ff */
[----:B------:R-:W-:Y:S01]  /*2650*/  FSETP.GT.AND P5, PT, R95, R98, PT ;  /* 0x000000625f00720b */ /* 0x000fe20003fa4000 */
[--C-:B------:R-:W-:Y:S01]  /*2660*/  IMAD.WIDE R12, R13, 0x4, R2.reuse ;  /* 0x000000040d0c7825 */ /* 0x100fe200078e0202 */
[----:B------:R-:W4:Y:S03]  /*2670*/  @P0 LDG.E.EL R158, desc[UR6][R18.64] ;  /* 0x00000006129e0981 */ /* 0x000f26000c2e1900 */
        /* <DEDUP_REMOVED lines=8> */
[----:B------:R-:W-:Y:S01]  /*2700*/  IMAD.WIDE R2, R117, 0x4, R2 ;  /* 0x0000000475027825 */ /* 0x000fe200078e0202 */
[----:B------:R-:W4:Y:S01]  /*2710*/  @P0 LDG.E.EL R15, desc[UR6][R4.64] ;  /* 0x00000006040f0981 */ /* 0x000f22000c2e1900 */
[----:B------:R-:W-:-:S03]  /*2720*/  FSETP.GT.AND P1, PT, R88, R99, PT ;  /* 0x000000635800720b */ /* 0x000fc60003f24000 */
[----:B------:R0:W4:Y:S01]  /*2730*/  @P0 LDG.E.EL R16, desc[UR6][R2.64] ;  /* 0x0000000602100981 */ /* 0x000122000c2e1900 */
[----:B------:R-:W-:-:S04]  /*2740*/  FSETP.NAN.AND P0, PT, R29, R29, PT ;  /* 0x0000001d1d00720b */ /* 0x000fc80003f08000 */
[----:B------:R-:W-:Y:S02]  /*2750*/  @P2 SEL R29, R29, R96, P0 ;  /* 0x000000601d1d2207 */ /* 0x000fe40000000000 */
[----:B------:R-:W-:Y:S02]  /*2760*/  FSETP.NAN.AND P0, PT, R95, R95, PT ;  /* 0x0000005f5f00720b */ /* 0x000fe40003f08000 */
[----:B------:R-:W-:Y:S02]  /*2770*/  LOP3.LUT R147, R147, 0xffbfffff, RZ, 0xc0, !PT ;  /* 0xffbfffff93937812 */ /* 0x000fe400078ec0ff */
[----:B------:R-:W-:Y:S02]  /*2780*/  @!P5 FSEL R95, R95, R98, P0 ;  /* 0x000000625f5fd208 */ /* 0x000fe40000000000 */
[----:B------:R-:W-:Y:S02]  /*2790*/  FSETP.NAN.AND P0, PT, R88, R88, PT ;  /* 0x000000585800720b */ /* 0x000fe40003f08000 */
[----:B------:R-:W-:-:S02]  /*27a0*/  @P1 LOP3.LUT R147, R147, 0x400000, RZ, 0xfc, !PT ;  /* 0x0040000093931812 */ /* 0x000fc400078efcff */
[----:B------:R-:W-:Y:S02]  /*27b0*/  @!P1 FSEL R88, R88, R99, P0 ;  /* 0x0000006358589208 */ /* 0x000fe40000000000 */
[C---:B------:R-:W-:Y:S02]  /*27c0*/  FSETP.GT.AND P1, PT, R81.reuse, R100, PT ;  /* 0x000000645100720b */ /* 0x040fe40003f24000 */
[----:B------:R-:W-:Y:S02]  /*27d0*/  FSETP.NAN.AND P0, PT, R81, R81, PT ;  /* 0x000000515100720b */ /* 0x000fe40003f08000 */
[----:B------:R-:W-:-:S09]  /*27e0*/  LOP3.LUT R147, R147, 0xffdfffff, RZ, 0xc0, !PT ;  /* 0xffdfffff93937812 */ /* 0x000fd200078ec0ff */
[----:B------:R-:W-:Y:S02]  /*27f0*/  @P1 LOP3.LUT R147, R147, 0x200000, RZ, 0xfc, !PT ;  /* 0x0020000093931812 */ /* 0x000fe400078efcff */
        /* <DEDUP_REMOVED lines=16> */
[C---:B---3--:R-:W-:Y:S02]  /*2900*/  FSETP.GT.AND P1, PT, R53.reuse, R104, PT ;  /* 0x000000683500720b */ /* 0x048fe40003f24000 */
        /* <DEDUP_REMOVED lines=14> */
[-C--:B------:R-:W-:Y:S02]  /*29f0*/  FSETP.GEU.AND P1, PT, R95, R94.reuse, PT ;  /* 0x0000005e5f00720b */ /* 0x080fe40003f2e000 */
[----:B------:R-:W-:Y:S02]  /*2a00*/  FSETP.NAN.AND P0, PT, R94, R94, PT ;  /* 0x0000005e5e00720b */ /* 0x000fe40003f08000 */
[----:B------:R-:W-:-:S09]  /*2a10*/  LOP3.LUT R147, R147, 0xffffbfff, RZ, 0xc0, !PT ;  /* 0xffffbfff93937812 */ /* 0x000fd200078ec0ff */
[----:B------:R-:W-:Y:S02]  /*2a20*/  @P1 LOP3.LUT R147, R147, 0x4000, RZ, 0xfc, !PT ;  /* 0x0000400093931812 */ /* 0x000fe400078efcff */
[----:B------:R-:W-:Y:S02]  /*2a30*/  @P1 FSEL R94, R94, R95, P0 ;  /* 0x0000005f5e5e1208 */ /* 0x000fe40000000000 */
        /* <DEDUP_REMOVED lines=27> */
[----:B------:R-:W-:-:S09]  /*2bf0*/  P2R R93, PR, RZ, 0x2 ;  /* 0x00000002ff5d7803 */ /* 0x000fd20000000000 */
[----:B------:R-:W-:Y:S02]  /*2c00*/  @P1 FSEL R91, R91, R92, P0 ;  /* 0x0000005c5b5b1208 */ /* 0x000fe40000000000 */
[C---:B--2---:R-:W-:Y:S02]  /*2c10*/  FSETP.GT.AND P1, PT, R154.reuse, R110, PT ;  /* 0x0000006e9a00720b */ /* 0x044fe40003f24000 */
[----:B------:R-:W-:Y:S02]  /*2c20*/  FSETP.NAN.AND P0, PT, R154, R154, PT ;  /* 0x0000009a9a00720b */ /* 0x000fe40003f08000 */
[----:B0-----:R-:W-:-:S09]  /*2c30*/  P2R R2, PR, RZ, 0x2 ;  /* 0x00000002ff027803 */ /* 0x001fd20000000000 */
[----:B------:R-:W-:Y:S02]  /*2c40*/  @!P1 FSEL R154, R154, R110, P0 ;  /* 0x0000006e9a9a9208 */ /* 0x000fe40000000000 */
[-C--:B------:R-:W-:Y:S02]  /*2c50*/  FSETP.GEU.AND P1, PT, R91, R90.reuse, PT ;  /* 0x0000005a5b00720b */ /* 0x080fe40003f2e000 */
[----:B------:R-:W-:Y:S02]  /*2c60*/  FSETP.NAN.AND P0, PT, R90, R90, PT ;  /* 0x0000005a5a00720b */ /* 0x000fe40003f08000 */
[----:B------:R-:W-:-:S09]  /*2c70*/  P2R R92, PR, RZ, 0x2 ;  /* 0x00000002ff5c7803 */ /* 0x000fd20000000000 */
[----:B------:R-:W-:Y:S02]  /*2c80*/  @P1 FSEL R90, R90, R91, P0 ;  /* 0x0000005b5a5a1208 */ /* 0x000fe40000000000 */
[C---:B------:R-:W-:Y:S02]  /*2c90*/  FSETP.GT.AND P1, PT, R164.reuse, R155, PT ;  /* 0x0000009ba400720b */ /* 0x040fe40003f24000 */
[----:B------:R-:W-:Y:S02]  /*2ca0*/  FSETP.NAN.AND P0, PT, R164, R164, PT ;  /* 0x000000a4a400720b */ /* 0x000fe40003f08000 */
[----:B------:R-:W-:-:S09]  /*2cb0*/  P2R R3, PR, RZ, 0x2 ;  /* 0x00000002ff037803 */ /* 0x000fd20000000000 */
[----:B------:R-:W-:Y:S02]  /*2cc0*/  @!P1 FSEL R164, R164, R155, P0 ;  /* 0x0000009ba4a49208 */ /* 0x000fe40000000000 */
[-C--:B------:R-:W-:Y:S02]  /*2cd0*/  FSETP.GEU.AND P1, PT, R90, R89.reuse, PT ;  /* 0x000000595a00720b */ /* 0x080fe40003f2e000 */
[----:B------:R-:W-:Y:S02]  /*2ce0*/  FSETP.NAN.AND P0, PT, R89, R89, PT ;  /* 0x000000595900720b */ /* 0x000fe40003f08000 */
[----:B------:R-:W-:-:S09]  /*2cf0*/  P2R R91, PR, RZ, 0x2 ;  /* 0x00000002ff5b7803 */ /* 0x000fd20000000000 */
[----:B------:R-:W-:Y:S02]  /*2d00*/  @P1 FSEL R89, R89, R90, P0 ;  /* 0x0000005a59591208 */ /* 0x000fe40000000000 */
[C---:B----4-:R-:W-:Y:S02]  /*2d10*/  FSETP.GT.AND P1, PT, R160.reuse, R157, PT ;  /* 0x0000009da000720b */ /* 0x050fe40003f24000 */
[----:B------:R-:W-:Y:S02]  /*2d20*/  FSETP.NAN.AND P0, PT, R160, R160, PT ;  /* 0x000000a0a000720b */ /* 0x000fe40003f08000 */
[----:B------:R-:W-:-:S09]  /*2d30*/  P2R R4, PR, RZ, 0x2 ;  /* 0x00000002ff047803 */ /* 0x000fd20000000000 */
[----:B------:R-:W-:Y:S02]  /*2d40*/  @!P1 FSEL R160, R160, R157, P0 ;  /* 0x0000009da0a09208 */ /* 0x000fe40000000000 */
[-C--:B------:R-:W-:Y:S02]  /*2d50*/  FSETP.GEU.AND P1, PT, R89, R28.reuse, PT ;  /* 0x0000001c5900720b */ /* 0x080fe40003f2e000 */
[----:B------:R-:W-:Y:S02]  /*2d60*/  FSETP.NAN.AND P0, PT, R28, R28, PT ;  /* 0x0000001c1c00720b */ /* 0x000fe40003f08000 */
[----:B------:R-:W-:-:S09]  /*2d70*/  P2R R90, PR, RZ, 0x2 ;  /* 0x00000002ff5a7803 */ /* 0x000fd20000000000 */
[----:B------:R-:W-:Y:S02]  /*2d80*/  @P1 SEL R28, R28, R89, P0 ;  /* 0x000000591c1c1207 */ /* 0x000fe40000000000 */
[-C--:B------:R-:W-:Y:S02]  /*2d90*/  FSETP.GEU.AND P1, PT, R88, R87.reuse, PT ;  /* 0x000000575800720b */ /* 0x080fe40003f2e000 */
[----:B------:R-:W-:Y:S02]  /*2da0*/  FSETP.NAN.AND P0, PT, R87, R87, PT ;  /* 0x000000575700720b */ /* 0x000fe40003f08000 */
[----:B------:R-:W-:-:S09]  /*2db0*/  P2R R5, PR, RZ, 0x2 ;  /* 0x00000002ff057803 */ /* 0x000fd20000000000 */
[----:B------:R-:W-:Y:S02]  /*2dc0*/  @P1 FSEL R87, R87, R88, P0 ;  /* 0x0000005857571208 */ /* 0x000fe40000000000 */
        /* <DEDUP_REMOVED lines=148> */
[-C--:B-----5:R-:W-:Y:S02]  /*3710*/  FSETP.GEU.AND P1, PT, R36, R31.reuse, PT ;  /* 0x0000001f2400720b */ /* 0x0a0fe40003f2e000 */
        /* <DEDUP_REMOVED lines=213> */
[----:B------:R-:W-:Y:S02]  /*4470*/  P2R R102, PR, RZ, 0x2 ;  /* 0x00000002ff667803 */ /* 0x000fe40000000000 */
[----:B------:R-:W-:-:S07]  /*4480*/  FSETP.GEU.AND P4, PT, R140, R143, PT ;  /* 0x0000008f8c00720b */ /* 0x000fce0003f8e000 */
[----:B------:R-:W-:Y:S02]  /*4490*/  @P1 SEL R132, R132, R131, P0 ;  /* 0x0000008384841207 */ /* 0x000fe40000000000 */
[-C--:B------:R-:W-:Y:S02]  /*44a0*/  FSETP.GEU.AND P1, PT, R137, R136.reuse, PT ;  /* 0x000000888900720b */ /* 0x080fe40003f2e000 */
[----:B------:R-:W-:Y:S02]  /*44b0*/  FSETP.NAN.AND P0, PT, R136, R136, PT ;  /* 0x000000888800720b */ /* 0x000fe40003f08000 */
[----:B------:R-:W-:Y:S02]  /*44c0*/  LOP3.LUT R145, R145, 0xfffff7ff, RZ, 0xc0, !PT ;  /* 0xfffff7ff91917812 */ /* 0x000fe400078ec0ff */
[----:B------:R-:W-:Y:S02]  /*44d0*/  FSETP.GEU.AND P3, PT, R141, R144, PT ;  /* 0x000000908d00720b */ /* 0x000fe40003f6e000 */
[----:B------:R-:W-:-:S02]  /*44e0*/  @P2 LOP3.LUT R145, R145, 0x800, RZ, 0xfc, !PT ;  /* 0x0000080091912812 */ /* 0x000fc400078efcff */
[----:B------:R-:W-:-:S03]  /*44f0*/  FSETP.GEU.AND P2, PT, R124, R123, PT ;  /* 0x0000007b7c00720b */ /* 0x000fc60003f4e000 */
[----:B------:R-:W-:Y:S02]  /*4500*/  @P1 SEL R136, R136, R137, P0 ;  /* 0x0000008988881207 */ /* 0x000fe40000000000 */
[C---:B------:R-:W-:Y:S02]  /*4510*/  FSETP.NAN.AND P0, PT, R143.reuse, R143, PT ;  /* 0x0000008f8f00720b */ /* 0x040fe40003f08000 */
[----:B------:R-:W-:Y:S02]  /*4520*/  P2R R106, PR, RZ, 0x2 ;  /* 0x00000002ff6a7803 */ /* 0x000fe40000000000 */
[----:B------:R-:W-:Y:S02]  /*4530*/  @P4 SEL R143, R143, R140, P0 ;  /* 0x0000008c8f8f4207 */ /* 0x000fe40000000000 */
[----:B------:R-:W-:Y:S02]  /*4540*/  FSETP.NAN.AND P0, PT, R144, R144, PT ;  /* 0x000000909000720b */ /* 0x000fe40003f08000 */
[----:B------:R-:W-:-:S02]  /*4550*/  FSETP.GEU.AND P1, PT, R122, R121, PT ;  /* 0x000000797a00720b */ /* 0x000fc40003f2e000 */
[----:B------:R-:W-:Y:S02]  /*4560*/  @P3 SEL R144, R144, R141, P0 ;  /* 0x0000008d90903207 */ /* 0x000fe40000000000 */
[----:B------:R-:W-:-:S04]  /*4570*/  FSETP.NAN.AND P0, PT, R123, R123, PT ;  /* 0x0000007b7b00720b */ /* 0x000fc80003f08000 */
[----:B------:R-:W-:Y:S02]  /*4580*/  @P2 SEL R123, R123, R124, P0 ;  /* 0x0000007c7b7b2207 */ /* 0x000fe40000000000 */
[C---:B------:R-:W-:Y:S02]  /*4590*/  FSETP.NAN.AND P0, PT, R121.reuse, R121, PT ;  /* 0x000000797900720b */ /* 0x040fe40003f08000 */
[----:B------:R-:W-:Y:S02]  /*45a0*/  P2R R54, PR, RZ, 0x2 ;  /* 0x00000002ff367803 */ /* 0x000fe40000000000 */
[----:B------:R-:W-:Y:S02]  /*45b0*/  @P1 SEL R121, R121, R122, P0 ;  /* 0x0000007a79791207 */ /* 0x000fe40000000000 */
[----:B------:R-:W-:-:S04]  /*45c0*/  ISETP.NE.AND P1, PT, R9, RZ, PT ;  /* 0x000000ff0900720c */ /* 0x000fc80003f25270 */
[----:B------:R-:W-:Y:S02]  /*45d0*/  P2R R149, PR, RZ, 0x2 ;  /* 0x00000002ff957803 */ /* 0x000fe40000000000 */
[----:B------:R-:W-:-:S04]  /*45e0*/  ISETP.NE.AND P1, PT, R7, RZ, PT ;  /* 0x000000ff0700720c */ /* 0x000fc80003f25270 */
[----:B------:R-:W-:Y:S02]  /*45f0*/  P2R R148, PR, RZ, 0x2 ;  /* 0x00000002ff947803 */ /* 0x000fe40000000000 */
[----:B------:R-:W-:-:S04]  /*4600*/  ISETP.NE.AND P1, PT, R6, RZ, PT ;  /* 0x000000ff0600720c */ /* 0x000fc80003f25270 */
[----:B------:R-:W-:Y:S02]  /*4610*/  P2R R142, PR, RZ, 0x2 ;  /* 0x00000002ff8e7803 */ /* 0x000fe40000000000 */
[----:B------:R-:W-:Y:S01]  /*4620*/  ISETP.NE.AND P1, PT, R5, RZ, PT ;  /* 0x000000ff0500720c */ /* 0x000fe20003f25270 */
[----:B------:R-:W0:Y:S03]  /*4630*/  S2UR UR5, SR_CgaCtaId ;  /* 0x00000000000579c3 */ /* 0x000e260000008800 */
[----:B------:R-:W-:Y:S02]  /*4640*/  P2R R141, PR, RZ, 0x2 ;  /* 0x00000002ff8d7803 */ /* 0x000fe40000000000 */
[----:B------:R-:W-:-:S04]  /*4650*/  LOP3.LUT P1, RZ, R147, 0x4000, RZ, 0xc0, !PT ;  /* 0x0000400093ff7812 */ /* 0x000fc8000782c0ff */
[----:B------:R-:W-:Y:S02]  /*4660*/  P2R R140, PR, RZ, 0x2 ;  /* 0x00000002ff8c7803 */ /* 0x000fe40000000000 */
[----:B------:R-:W-:-:S04]  /*4670*/  LOP3.LUT P1, RZ, R147, 0x2000000, RZ, 0xc0, !PT ;  /* 0x0200000093ff7812 */ /* 0x000fc8000782c0ff */
[----:B------:R-:W-:Y:S02]  /*4680*/  P2R R139, PR, RZ, 0x2 ;  /* 0x00000002ff8b7803 */ /* 0x000fe40000000000 */
[----:B------:R-:W-:Y:S02]  /*4690*/  ISETP.NE.AND P1, PT, R4, RZ, PT ;  /* 0x000000ff0400720c */ /* 0x000fe40003f25270 */
[----:B------:R-:W-:Y:S02]  /*46a0*/  FSETP.GEU.AND P0, PT, R15, R16, PT ;  /* 0x000000100f00720b */ /* 0x000fe40003f0e000 */
[----:B------:R-:W-:Y:S02]  /*46b0*/  P2R R138, PR, RZ, 0x2 ;  /* 0x00000002ff8a7803 */ /* 0x000fe40000000000 */
[----:B------:R-:W-:Y:S01]  /*46c0*/  ISETP.NE.AND P1, PT, R3, RZ, PT ;  /* 0x000000ff0300720c */ /* 0x000fe20003f25270 */
[----:B------:R-:W-:-:S03]  /*46d0*/  UMOV UR4, 0x400 ;  /* 0x0000040000047882 */ /* 0x000fc60000000000 */
[----:B------:R-:W-:Y:S02]  /*46e0*/  P2R R137, PR, RZ, 0x2 ;  /* 0x00000002ff897803 */ /* 0x000fe40000000000 */
[----:B------:R-:W-:Y:S01]  /*46f0*/  ISETP.NE.AND P1, PT, R2, RZ, PT ;  /* 0x000000ff0200720c */ /* 0x000fe20003f25270 */
[----:B------:R-:W-:Y:S01]  /*4700*/  IMAD.SHL.U32 R2, R20, 0x40, RZ ;  /* 0x0000004014027824 */ /* 0x000fe200078e00ff */
[----:B------:R-:W-:Y:S01]  /*4710*/  P2R R46, PR, RZ, 0x10 ;  /* 0x00000010ff2e7803 */ /* 0x000fe20000000000 */
[----:B0-----:R-:W-:Y:S01]  /*4720*/  UPRMT UR4, UR5, 0x654, UR4 ;  /* 0x0000065405047896 */ /* 0x001fe20008000004 */
[----:B------:R-:W-:Y:S02]  /*4730*/  FSETP.NAN.AND P4, PT, R16, R16, PT ;  /* 0x000000101000720b */ /* 0x000fe40003f88000 */
[----:B------:R-:W-:Y:S02]  /*4740*/  LOP3.LUT R2, R2, 0xfc0, RZ, 0xc0, !PT ;  /* 0x00000fc002027812 */ /* 0x000fe400078ec0ff */
[----:B------:R-:W-:-:S02]  /*4750*/  @P0 SEL R16, R16, R15, P4 ;  /* 0x0000000f10100207 */ /* 0x000fc40002000000 */
[----:B------:R-:W-:Y:S02]  /*4760*/  ISETP.NE.AND P4, PT, R12, RZ, PT ;  /* 0x000000ff0c00720c */ /* 0x000fe40003f85270 */
[C---:B------:R-:W-:Y:S02]  /*4770*/  LOP3.LUT R97, R2.reuse, R97, RZ, 0xfc, !PT ;  /* 0x0000006102617212 */ /* 0x040fe400078efcff */
[----:B------:R-:W-:Y:S02]  /*4780*/  LEA.HI R12, R2, UR4, RZ, 0x1e ;  /* 0x00000004020c7c11 */ /* 0x000fe4000f8ff0ff */
[----:B------:R-:W-:Y:S02]  /*4790*/  P2R R47, PR, RZ, 0x8 ;  /* 0x00000008ff2f7803 */ /* 0x000fe40000000000 */
[----:B------:R-:W-:Y:S01]  /*47a0*/  ISETP.NE.AND P3, PT, R11, RZ, PT ;  /* 0x000000ff0b00720c */ /* 0x000fe20003f65270 */
[----:B------:R-:W-:-:S05]  /*47b0*/  IMAD R11, R97, 0x4, R12 ;  /* 0x00000004610b7824 */ /* 0x000fca00078e020c */
[----:B------:R-:W-:Y:S04]  /*47c0*/  STS [R11], R29 ;  /* 0x0000001d0b007388 */ /* 0x000fe80000000800 */
[----:B------:R-:W-:Y:S04]  /*47d0*/  STS [R11+0x10], R28 ;  /* 0x0000101c0b007388 */ /* 0x000fe80000000800 */
        /* <DEDUP_REMOVED lines=13> */
[----:B------:R-:W-:Y:S01]  /*48b0*/  STS [R11+0xf0], R16 ;  /* 0x0000f0100b007388 */ /* 0x000fe20000000800 */
[C---:B------:R-:W-:Y:S01]  /*48c0*/  IMAD.SHL.U32 R13, R20.reuse, 0x4, RZ ;  /* 0x00000004140d7824 */ /* 0x040fe200078e00ff */
[----:B------:R-:W-:-:S04]  /*48d0*/  LOP3.LUT R2, R20, 0xf0, RZ, 0xc0, !PT ;  /* 0x000000f014027812 */ /* 0x000fc800078ec0ff */
[----:B------:R-:W-:Y:S01]  /*48e0*/  LOP3.LUT R14, R13, 0x3fc, RZ, 0xc0, !PT ;  /* 0x000003fc0d0e7812 */ /* 0x000fe200078ec0ff */
[----:B------:R-:W-:-:S04]  /*48f0*/  VIADD R3, R2, UR4 ;  /* 0x0000000402037c36 */ /* 0x000fc80008000000 */
[----:B------:R-:W-:Y:S01]  /*4900*/  IMAD R4, R14, 0x4, R3 ;  /* 0x000000040e047824 */ /* 0x000fe200078e0203 */
[----:B------:R-:W-:Y:S01]  /*4910*/  BAR.SYNC.DEFER_BLOCKING 0x0 ;  /* 0x0000000000007b1d */ /* 0x000fe20000010000 */
[----:B------:R-:W-:Y:S02]  /*4920*/  P2R R56, PR, RZ, 0x1 ;  /* 0x00000001ff387803 */ /* 0x000fe40000000000 */
[----:B------:R-:W-:Y:S02]  /*4930*/  ISETP.NE.AND P0, PT, R8, RZ, PT ;  /* 0x000000ff0800720c */ /* 0x000fe40003f05270 */
[----:B------:R-:W-:-:S03]  /*4940*/  LOP3.LUT R8, R0, 0x3c, R13, 0xf8, !PT ;  /* 0x0000003c00087812 */ /* 0x000fc600078ef80d */
[----:B------:R-:W0:Y:S01]  /*4950*/  LDC.64 R2, c[0x0][0x218] ;  /* 0x00008600ff027b82 */ /* 0x000e220000000a00 */
[----:B------:R-:W-:Y:S01]  /*4960*/  P2R R48, PR, RZ, 0x4 ;  /* 0x00000004ff307803 */ /* 0x000fe20000000000 */
[----:B------:R-:W-:Y:S01]  /*4970*/  IMAD.HI R9, R8, 0x2aaaaaab, RZ ;  /* 0x2aaaaaab08097827 */ /* 0x000fe200078e02ff */
[----:B------:R-:W-:Y:S01]  /*4980*/  ISETP.NE.AND P2, PT, R10, RZ, PT ;  /* 0x000000ff0a00720c */ /* 0x000fe20003f45270 */
[----:B------:R-:W1:Y:S03]  /*4990*/  LDS.128 R4, [R4] ;  /* 0x0000000004047984 */ /* 0x000e660000000c00 */
[----:B------:R-:W-:-:S04]  /*49a0*/  SHF.R.U32.HI R10, RZ, 0x1f, R9 ;  /* 0x0000001fff0a7819 */ /* 0x000fc80000011609 */
[----:B------:R-:W-:Y:S02]  /*49b0*/  LEA.HI.SX32 R9, R9, R10, 0x1d ;  /* 0x0000000a09097211 */ /* 0x000fe400078feaff */
[----:B------:R-:W-:-:S04]  /*49c0*/  SHF.R.U32.HI R10, RZ, 0x4, R20 ;  /* 0x00000004ff0a7819 */ /* 0x000fc80000011614 */
[----:B------:R-:W-:Y:S01]  /*49d0*/  SGXT.U32 R10, R10, 0x4 ;  /* 0x000000040a0a781a */ /* 0x000fe20000000000 */
[----:B------:R-:W-:Y:S01]  /*49e0*/  IMAD R18, R9, -0x30, R8 ;  /* 0xffffffd009127824 */ /* 0x000fe200078e0208 */
[----:B------:R-:W-:Y:S02]  /*49f0*/  SEL R31, RZ, 0x1, !P5 ;  /* 0x00000001ff1f7807 */ /* 0x000fe40006800000 */
[----:B------:R-:W-:Y:S02]  /*4a00*/  LOP3.LUT R15, R21, R10, RZ, 0xfc, !PT ;  /* 0x0000000a150f7212 */ /* 0x000fe400078efcff */
[----:B------:R-:W-:Y:S01]  /*4a10*/  ISETP.GE.AND P5, PT, R8, 0xc0, PT ;  /* 0x000000c00800780c */ /* 0x000fe20003fa6270 */
[----:B------:R-:W-:Y:S01]  /*4a20*/  IMAD R18, R9, 0x930, R18 ;  /* 0x0000093009127824 */ /* 0x000fe200078e0212 */
[----:B------:R-:W-:Y:S02]  /*4a30*/  SEL R30, RZ, 0x1, !P6 ;  /* 0x00000001ff1e7807 */ /* 0x000fe40007000000 */
[----:B------:R-:W-:-:S02]  /*4a40*/  LOP3.LUT R8, R14, 0x400, RZ, 0xfc, !PT ;  /* 0x000004000e087812 */ /* 0x000fc400078efcff */
[C---:B------:R-:W-:Y:S01]  /*4a50*/  ISETP.LT.AND P6, PT, R15.reuse, 0x31, !P5 ;  /* 0x000000310f00780c */ /* 0x040fe20006fc1270 */
[----:B------:R-:W-:Y:S01]  /*4a60*/  IMAD R17, R15, 0x30, R18 ;  /* 0x000000300f117824 */ /* 0x000fe200078e0212 */
[----:B------:R-:W-:Y:S02]  /*4a70*/  SHF.R.U32.HI R8, RZ, 0x2, R8 ;  /* 0x00000002ff087819 */ /* 0x000fe40000011608 */
[----:B------:R-:W-:Y:S01]  /*4a80*/  P2R R135, PR, RZ, 0x2 ;  /* 0x00000002ff877803 */ /* 0x000fe20000000000 */
[----:B0-----:R-:W-:Y:S01]  /*4a90*/  IMAD.WIDE R18, R17, 0x4, R2 ;  /* 0x0000000411127825 */ /* 0x001fe200078e0202 */
[----:B------:R-:W-:Y:S02]  /*4aa0*/  LOP3.LUT R8, R8, 0x1f0, RZ, 0xc0, !PT ;  /* 0x000001f008087812 */ /* 0x000fe400078ec0ff */
[----:B------:R-:W-:-:S03]  /*4ab0*/  LOP3.LUT P1, RZ, R147, 0x200, RZ, 0xc0, !PT ;  /* 0x0000020093ff7812 */ /* 0x000fc6000782c0ff */
[----:B------:R-:W-:Y:S01]  /*4ac0*/  VIADD R9, R8, UR4 ;  /* 0x0000000408097c36 */ /* 0x000fe20008000000 */
[----:B------:R-:W-:Y:S02]  /*4ad0*/  P2R R134, PR, RZ, 0x2 ;  /* 0x00000002ff867803 */ /* 0x000fe40000000000 */
[C---:B------:R-:W-:Y:S01]  /*4ae0*/  LOP3.LUT P1, RZ, R147.reuse, 0x800, RZ, 0xc0, !PT ;  /* 0x0000080093ff7812 */ /* 0x040fe2000782c0ff */
[----:B-1----:R0:W-:Y:S01]  /*4af0*/  @P6 STG.E.128 desc[UR6][R18.64], R4 ;  /* 0x0000000412006986 */ /* 0x0021e2000c101d06 */
[----:B------:R-:W-:Y:S02]  /*4b00*/  IMAD R9, R14, 0x4, R9 ;  /* 0x000000040e097824 */ /* 0x000fe400078e0209 */
[----:B------:R-:W-:Y:S02]  /*4b10*/  P2R R133, PR, RZ, 0x2 ;  /* 0x00000002ff857803 */ /* 0x000fe40000000000 */
[----:B------:R-:W-:Y:S02]  /*4b20*/  LOP3.LUT P1, RZ, R147, 0x2000, RZ, 0xc0, !PT ;  /* 0x0000200093ff7812 */ /* 0x000fe4000782c0ff */
[----:B------:R-:W1:Y:S02]  /*4b30*/  LDS.128 R8, [R9+0x1000] ;  /* 0x0010000009087984 */ /* 0x000e640000000c00 */
[----:B------:R-:W-:-:S02]  /*4b40*/  P2R R131, PR, RZ, 0x2 ;  /* 0x00000002ff837803 */ /* 0x000fc40000000000 */
[----:B0-----:R-:W-:-:S04]  /*4b50*/  LOP3.LUT R4, R14, 0x800, RZ, 0xfc, !PT ;  /* 0x000008000e047812 */ /* 0x001fc800078efcff */
[----:B------:R-:W-:Y:S02]  /*4b60*/  SHF.R.U32.HI R4, RZ, 0x2, R4 ;  /* 0x00000002ff047819 */ /* 0x000fe40000011604 */
[----:B------:R-:W-:Y:S02]  /*4b70*/  LOP3.LUT P1, RZ, R147, 0x8000, RZ, 0xc0, !PT ;  /* 0x0000800093ff7812 */ /* 0x000fe4000782c0ff */
[----:B------:R-:W-:Y:S02]  /*4b80*/  LOP3.LUT R4, R4, 0x2f0, RZ, 0xc0, !PT ;  /* 0x000002f004047812 */ /* 0x000fe400078ec0ff */
[----:B------:R-:W-:-:S03]  /*4b90*/  P2R R130, PR, RZ, 0x2 ;  /* 0x00000002ff827803 */ /* 0x000fc60000000000 */
[----:B------:R-:W-:Y:S01]  /*4ba0*/  VIADD R5, R4, UR4 ;  /* 0x0000000404057c36 */ /* 0x000fe20008000000 */
[----:B------:R-:W-:-:S03]  /*4bb0*/  LOP3.LUT P1, RZ, R147, 0x10000, RZ, 0xc0, !PT ;  /* 0x0001000093ff7812 */ /* 0x000fc6000782c0ff */
[----:B------:R-:W-:Y:S01]  /*4bc0*/  IMAD R5, R14, 0x4, R5 ;  /* 0x000000040e057824 */ /* 0x000fe200078e0205 */
[----:B------:R-:W-:Y:S02]  /*4bd0*/  P2R R129, PR, RZ, 0x2 ;  /* 0x00000002ff817803 */ /* 0x000fe40000000000 */
[----:B------:R-:W-:-:S03]  /*4be0*/  LOP3.LUT P1, RZ, R147, 0x20000, RZ, 0xc0, !PT ;  /* 0x0002000093ff7812 */ /* 0x000fc6000782c0ff */
[----:B------:R-:W0:Y:S01]  /*4bf0*/  LDS.128 R4, [R5+0x2000] ;  /* 0x0020000005047984 */ /* 0x000e220000000c00 */
[----:B------:R-:W-:Y:S02]  /*4c00*/  P2R R128, PR, RZ, 0x2 ;  /* 0x00000002ff807803 */ /* 0x000fe40000000000 */
[----:B------:R-:W-:Y:S02]  /*4c10*/  LOP3.LUT P1, RZ, R147, 0x40000, RZ, 0xc0, !PT ;  /* 0x0004000093ff7812 */ /* 0x000fe4000782c0ff */
[----:B------:R-:W-:Y:S02]  /*4c20*/  LOP3.LUT R16, R15, 0x10, RZ, 0xfc, !PT ;  /* 0x000000100f107812 */ /* 0x000fe400078efcff */
[----:B------:R-:W-:Y:S02]  /*4c30*/  P2R R126, PR, RZ, 0x2 ;  /* 0x00000002ff7e7803 */ /* 0x000fe40000000000 */
[----:B------:R-:W-:Y:S02]  /*4c40*/  LOP3.LUT P1, RZ, R147, 0x80000, RZ, 0xc0, !PT ;  /* 0x0008000093ff7812 */ /* 0x000fe4000782c0ff */
[----:B------:R-:W-:-:S02]  /*4c50*/  ISETP.LT.AND P6, PT, R16, 0x31, !P5 ;  /* 0x000000311000780c */ /* 0x000fc40006fc1270 */
[----:B------:R-:W-:Y:S02]  /*4c60*/  P2R R125, PR, RZ, 0x2 ;  /* 0x00000002ff7d7803 */ /* 0x000fe40000000000 */
[----:B------:R-:W-:Y:S01]  /*4c70*/  LOP3.LUT P1, RZ, R147, 0x100000, RZ, 0xc0, !PT ;  /* 0x0010000093ff7812 */ /* 0x000fe2000782c0ff */
[----:B------:R-:W-:-:S03]  /*4c80*/  VIADD R23, R17, 0x300 ;  /* 0x0000030011177836 */ /* 0x000fc60000000000 */
[----:B------:R-:W-:Y:S02]  /*4c90*/  P2R R124, PR, RZ, 0x2 ;  /* 0x00000002ff7c7803 */ /* 0x000fe40000000000 */
[----:B------:R-:W-:Y:S01]  /*4ca0*/  LOP3.LUT P1, RZ, R147, 0x200000, RZ, 0xc0, !PT ;  /* 0x0020000093ff7812 */ /* 0x000fe2000782c0ff */
[----:B------:R-:W-:Y:S01]  /*4cb0*/  IMAD.WIDE R22, R23, 0x4, R2 ;  /* 0x0000000417167825 */ /* 0x000fe200078e0202 */
[----:B------:R-:W-:Y:S02]  /*4cc0*/  LOP3.LUT R16, R15, 0x20, RZ, 0xfc, !PT ;  /* 0x000000200f107812 */ /* 0x000fe400078efcff */
[----:B------:R-:W-:Y:S02]  /*4cd0*/  P2R R122, PR, RZ, 0x2 ;  /* 0x00000002ff7a7803 */ /* 0x000fe40000000000 */
[----:B------:R-:W-:Y:S01]  /*4ce0*/  LOP3.LUT P1, RZ, R147, 0x400000, RZ, 0xc0, !PT ;  /* 0x0040000093ff7812 */ /* 0x000fe2000782c0ff */
[----:B-1----:R1:W-:Y:S01]  /*4cf0*/  @P6 STG.E.128 desc[UR6][R22.64], R8 ;  /* 0x0000000816006986 */ /* 0x0023e2000c101d06 */
[----:B------:R-:W-:Y:S01]  /*4d00*/  ISETP.LT.AND P6, PT, R16, 0x31, !P5 ;  /* 0x000000311000780c */ /* 0x000fe20006fc1270 */
[----:B------:R-:W-:-:S04]  /*4d10*/  VIADD R19, R17, 0x600 ;  /* 0x0000060011137836 */ /* 0x000fc80000000000 */
[----:B------:R-:W-:Y:S01]  /*4d20*/  IMAD.WIDE R18, R19, 0x4, R2 ;  /* 0x0000000413127825 */ /* 0x000fe200078e0202 */
[----:B-1----:R-:W-:Y:S02]  /*4d30*/  SEL R8, RZ, 0x1, !P1 ;  /* 0x00000001ff087807 */ /* 0x002fe40004800000 */
[----:B------:R-:W-:-:S04]  /*4d40*/  ISETP.NE.AND P1, PT, R122, RZ, PT ;  /* 0x000000ff7a00720c */ /* 0x000fc80003f25270 */
[----:B------:R-:W-:Y:S02]  /*4d50*/  SEL R9, RZ, 0x1, !P1 ;  /* 0x00000001ff097807 */ /* 0x000fe40004800000 */
[----:B------:R-:W-:-:S04]  /*4d60*/  ISETP.NE.AND P1, PT, R124, RZ, PT ;  /* 0x000000ff7c00720c */ /* 0x000fc80003f25270 */
[----:B------:R-:W-:Y:S02]  /*4d70*/  SEL R10, RZ, 0x1, !P1 ;  /* 0x00000001ff0a7807 */ /* 0x000fe40004800000 */
[----:B------:R-:W-:Y:S01]  /*4d80*/  ISETP.NE.AND P1, PT, R125, RZ, PT ;  /* 0x000000ff7d00720c */ /* 0x000fe20003f25270 */
[----:B0-----:R0:W-:Y:S01]  /*4d90*/  @P6 STG.E.128 desc[UR6][R18.64], R4 ;  /* 0x0000000412006986 */ /* 0x0011e2000c101d06 */
[----:B------:R-:W-:Y:S02]  /*4da0*/  ISETP.NE.AND P6, PT, R119, RZ, PT ;  /* 0x000000ff7700720c */ /* 0x000fe40003fc5270 */
[----:B------:R-:W-:-:S04]  /*4db0*/  SEL R11, RZ, 0x1, !P1 ;  /* 0x00000001ff0b7807 */ /* 0x000fc80004800000 */
[----:B------:R-:W-:Y:S02]  /*4dc0*/  SEL R11, R11, 0x2, P6 ;  /* 0x000000020b0b7807 */ /* 0x000fe40003000000 */
[----:B------:R-:W-:-:S04]  /*4dd0*/  ISETP.NE.AND P6, PT, R151, RZ, PT ;  /* 0x000000ff9700720c */ /* 0x000fc80003fc5270 */
[----:B------:R-:W-:Y:S02]  /*4de0*/  P2R R122, PR, RZ, 0x40 ;  /* 0x00000040ff7a7803 */ /* 0x000fe40000000000 */
[----:B------:R-:W-:-:S04]  /*4df0*/  ISETP.NE.AND P6, PT, R118, RZ, PT ;  /* 0x000000ff7600720c */ /* 0x000fc80003fc5270 */
[----:B------:R-:W-:Y:S02]  /*4e00*/  P2R R121, PR, RZ, 0x40 ;  /* 0x00000040ff797803 */ /* 0x000fe40000000000 */
[----:B------:R-:W-:Y:S02]  /*4e10*/  ISETP.NE.AND P6, PT, R103, RZ, PT ;  /* 0x000000ff6700720c */ /* 0x000fe40003fc5270 */
[----:B------:R-:W-:Y:S02]  /*4e20*/  P2R R111, PR, RZ, 0x20 ;  /* 0x00000020ff6f7803 */ /* 0x000fe40000000000 */
[----:B------:R-:W-:Y:S02]  /*4e30*/  ISETP.NE.AND P5, PT, R120, RZ, PT ;  /* 0x000000ff7800720c */ /* 0x000fe40003fa5270 */
[----:B------:R-:W-:Y:S02]  /*4e40*/  P2R R120, PR, RZ, 0x40 ;  /* 0x00000040ff787803 */ /* 0x000fe40000000000 */
[----:B------:R-:W-:-:S04]  /*4e50*/  LOP3.LUT P6, RZ, R147, 0x400, RZ, 0xc0, !PT ;  /* 0x0000040093ff7812 */ /* 0x000fc800078cc0ff */
[----:B------:R-:W-:Y:S02]  /*4e60*/  P2R R119, PR, RZ, 0x40 ;  /* 0x00000040ff777803 */ /* 0x000fe40000000000 */
[----:B------:R-:W-:-:S04]  /*4e70*/  LOP3.LUT P6, RZ, R147, 0x800000, RZ, 0xc0, !PT ;  /* 0x0080000093ff7812 */ /* 0x000fc800078cc0ff */
[----:B------:R-:W-:Y:S02]  /*4e80*/  P2R R118, PR, RZ, 0x40 ;  /* 0x00000040ff767803 */ /* 0x000fe40000000000 */
[----:B------:R-:W-:-:S04]  /*4e90*/  ISETP.NE.AND P6, PT, R117, RZ, PT ;  /* 0x000000ff7500720c */ /* 0x000fc80003fc5270 */
        /* <DEDUP_REMOVED lines=21> */
[----:B------:R-:W-:Y:S02]  /*4ff0*/  ISETP.NE.AND P6, PT, R80, RZ, PT ;  /* 0x000000ff5000720c */ /* 0x000fe40003fc5270 */
[----:B------:R-:W-:Y:S02]  /*5000*/  ISETP.NE.AND P1, PT, R126, RZ, PT ;  /* 0x000000ff7e00720c */ /* 0x000fe40003f25270 */
[----:B------:R-:W-:Y:S02]  /*5010*/  P2R R94, PR, RZ, 0x40 ;  /* 0x00000040ff5e7803 */ /* 0x000fe40000000000 */
[----:B------:R-:W-:Y:S02]  /*5020*/  ISETP.NE.AND P6, PT, R87, RZ, PT ;  /* 0x000000ff5700720c */ /* 0x000fe40003fc5270 */
[----:B------:R-:W-:-:S02]  /*5030*/  SEL R16, RZ, 0x1, !P1 ;  /* 0x00000001ff107807 */ /* 0x000fc40004800000 */
[----:B------:R-:W-:Y:S02]  /*5040*/  P2R R87, PR, RZ, 0x40 ;  /* 0x00000040ff577803 */ /* 0x000fe40000000000 */
[----:B------:R-:W-:Y:S02]  /*5050*/  ISETP.NE.AND P6, PT, R81, RZ, PT ;  /* 0x000000ff5100720c */ /* 0x000fe40003fc5270 */
[----:B------:R-:W-:Y:S02]  /*5060*/  ISETP.NE.AND P1, PT, R128, RZ, PT ;  /* 0x000000ff8000720c */ /* 0x000fe40003f25270 */
[----:B------:R-:W-:Y:S02]  /*5070*/  P2R R80, PR, RZ, 0x40 ;  /* 0x00000040ff507803 */ /* 0x000fe40000000000 */
[----:B------:R-:W-:Y:S02]  /*5080*/  SEL R22, RZ, 0x1, !P1 ;  /* 0x00000001ff167807 */ /* 0x000fe40004800000 */
[----:B------:R-:W-:-:S02]  /*5090*/  LOP3.LUT P6, RZ, R147, 0x1000, RZ, 0xc0, !PT ;  /* 0x0000100093ff7812 */ /* 0x000fc400078cc0ff */
[----:B------:R-:W-:Y:S02]  /*50a0*/  ISETP.NE.AND P1, PT, R129, RZ, PT ;  /* 0x000000ff8100720c */ /* 0x000fe40003f25270 */
[----:B------:R-:W-:Y:S02]  /*50b0*/  P2R R29, PR, RZ, 0x40 ;  /* 0x00000040ff1d7803 */ /* 0x000fe40000000000 */
[----:B------:R-:W-:Y:S02]  /*50c0*/  SEL R23, RZ, 0x1, !P1 ;  /* 0x00000001ff177807 */ /* 0x000fe40004800000 */
[----:B------:R-:W-:Y:S02]  /*50d0*/  LOP3.LUT P6, RZ, R147, 0x1000000, RZ, 0xc0, !PT ;  /* 0x0100000093ff7812 */ /* 0x000fe400078cc0ff */
[----:B------:R-:W-:Y:S02]  /*50e0*/  ISETP.NE.AND P1, PT, R130, RZ, PT ;  /* 0x000000ff8200720c */ /* 0x000fe40003f25270 */
[----:B------:R-:W-:-:S02]  /*50f0*/  P2R R28, PR, RZ, 0x40 ;  /* 0x00000040ff1c7803 */ /* 0x000fc40000000000 */
[----:B------:R-:W-:Y:S02]  /*5100*/  SEL R24, RZ, 0x1, !P1 ;  /* 0x00000001ff187807 */ /* 0x000fe40004800000 */
[----:B------:R-:W-:Y:S02]  /*5110*/  ISETP.NE.AND P6, PT, R88, RZ, PT ;  /* 0x000000ff5800720c */ /* 0x000fe40003fc5270 */
[----:B------:R-:W-:Y:S02]  /*5120*/  ISETP.NE.AND P1, PT, R131, RZ, PT ;  /* 0x000000ff8300720c */ /* 0x000fe40003f25270 */
[----:B------:R-:W-:Y:S02]  /*5130*/  P2R R27, PR, RZ, 0x40 ;  /* 0x00000040ff1b7803 */ /* 0x000fe40000000000 */
[----:B------:R-:W-:Y:S02]  /*5140*/  SEL R25, RZ, 0x1, !P1 ;  /* 0x00000001ff197807 */ /* 0x000fe40004800000 */
[----:B------:R-:W-:-:S02]  /*5150*/  ISETP.NE.AND P6, PT, R89, RZ, PT ;  /* 0x000000ff5900720c */ /* 0x000fc40003fc5270 */
[----:B------:R-:W-:Y:S02]  /*5160*/  ISETP.NE.AND P1, PT, R133, RZ, PT ;  /* 0x000000ff8500720c */ /* 0x000fe40003f25270 */
[----:B0-----:R-:W-:Y:S02]  /*5170*/  P2R R19, PR, RZ, 0x40 ;  /* 0x00000040ff137803 */ /* 0x001fe40000000000 */
[----:B------:R-:W-:Y:S02]  /*5180*/  SEL R26, RZ, 0x1, !P1 ;  /* 0x00000001ff1a7807 */ /* 0x000fe40004800000 */
[----:B------:R-:W-:Y:S02]  /*5190*/  ISETP.NE.AND P6, PT, R74, RZ, PT ;  /* 0x000000ff4a00720c */ /* 0x000fe40003fc5270 */
[----:B------:R-:W-:Y:S02]  /*51a0*/  ISETP.NE.AND P1, PT, R134, RZ, PT ;  /* 0x000000ff8600720c */ /* 0x000fe40003f25270 */
[----:B------:R-:W-:-:S02]  /*51b0*/  P2R R18, PR, RZ, 0x40 ;  /* 0x00000040ff127803 */ /* 0x000fc40000000000 */
[----:B------:R-:W-:Y:S02]  /*51c0*/  SEL R4, RZ, 0x1, !P1 ;  /* 0x00000001ff047807 */ /* 0x000fe40004800000 */
[----:B------:R-:W-:Y:S02]  /*51d0*/  ISETP.NE.AND P6, PT, R60, RZ, PT ;  /* 0x000000ff3c00720c */ /* 0x000fe40003fc5270 */
[----:B------:R-:W-:Y:S02]  /*51e0*/  ISETP.NE.AND P1, PT, R135, RZ, PT ;  /* 0x000000ff8700720c */ /* 0x000fe40003f25270 */
[----:B------:R-:W-:Y:S02]  /*51f0*/  SEL R4, R4, 0x2, P6 ;  /* 0x0000000204047807 */ /* 0x000fe40003000000 */
[----:B------:R-:W-:Y:S02]  /*5200*/  SEL R5, RZ, 0x1, !P1 ;  /* 0x00000001ff057807 */ /* 0x000fe40004800000 */
[----:B------:R-:W-:-:S02]  /*5210*/  ISETP.NE.AND P6, PT, R18, RZ, PT ;  /* 0x000000ff1200720c */ /* 0x000fc40003fc5270 */
[----:B------:R-:W-:Y:S02]  /*5220*/  ISETP.NE.AND P1, PT, R137, RZ, PT ;  /* 0x000000ff8900720c */ /* 0x000fe40003f25270 */
[----:B------:R-:W-:Y:S02]  /*5230*/  SEL R5, R5, 0x2, P6 ;  /* 0x0000000205057807 */ /* 0x000fe40003000000 */
[----:B------:R-:W-:Y:S02]  /*5240*/  SEL R6, RZ, 0x1, !P1 ;  /* 0x00000001ff067807 */ /* 0x000fe40004800000 */
[----:B------:R-:W-:Y:S02]  /*5250*/  ISETP.NE.AND P6, PT, R19, RZ, PT ;  /* 0x000000ff1300720c */ /* 0x000fe40003fc5270 */
[----:B------:R-:W-:Y:S02]  /*5260*/  ISETP.NE.AND P1, PT, R138, RZ, PT ;  /* 0x000000ff8a00720c */ /* 0x000fe40003f25270 */
[----:B------:R-:W-:-:S02]  /*5270*/  SEL R6, R6, 0x2, P6 ;  /* 0x0000000206067807 */ /* 0x000fc40003000000 */
[----:B------:R-:W-:Y:S02]  /*5280*/  SEL R7, RZ, 0x1, !P1 ;  /* 0x00000001ff077807 */ /* 0x000fe40004800000 */
[----:B------:R-:W-:Y:S02]  /*5290*/  ISETP.NE.AND P6, PT, R27, RZ, PT ;  /* 0x000000ff1b00720c */ /* 0x000fe40003fc5270 */
[----:B------:R-:W-:Y:S02]  /*52a0*/  ISETP.NE.AND P1, PT, R139, RZ, PT ;  /* 0x000000ff8b00720c */ /* 0x000fe40003f25270 */
[----:B------:R-:W-:Y:S02]  /*52b0*/  SEL R7, R7, 0x2, P6 ;  /* 0x0000000207077807 */ /* 0x000fe40003000000 */
[----:B------:R-:W-:Y:S02]  /*52c0*/  SEL R30, R30, 0x2, P1 ;  /* 0x000000021e1e7807 */ /* 0x000fe40000800000 */
[----:B------:R-:W-:-:S02]  /*52d0*/  ISETP.NE.AND P6, PT, R28, RZ, PT ;  /* 0x000000ff1c00720c */ /* 0x000fc40003fc5270 */
[----:B------:R-:W-:Y:S02]  /*52e0*/  ISETP.NE.AND P1, PT, R140, RZ, PT ;  /* 0x000000ff8c00720c */ /* 0x000fe40003f25270 */
[----:B------:R-:W-:Y:S02]  /*52f0*/  SEL R30, R30, 0x3, P6 ;  /* 0x000000031e1e7807 */ /* 0x000fe40003000000 */
[----:B------:R-:W-:Y:S02]  /*5300*/  SEL R31, R31, 0x2, P1 ;  /* 0x000000021f1f7807 */ /* 0x000fe40000800000 */
[----:B------:R-:W-:Y:S02]  /*5310*/  ISETP.NE.AND P6, PT, R29, RZ, PT ;  /* 0x000000ff1d00720c */ /* 0x000fe40003fc5270 */
[----:B------:R-:W-:Y:S02]  /*5320*/  ISETP.NE.AND P1, PT, R141, RZ, PT ;  /* 0x000000ff8d00720c */ /* 0x000fe40003f25270 */
[----:B------:R-:W-:-:S02]  /*5330*/  SEL R31, R31, 0x3, P6 ;  /* 0x000000031f1f7807 */ /* 0x000fc40003000000 */
[----:B------:R-:W-:Y:S02]  /*5340*/  SEL R8, R8, 0x2, P1 ;  /* 0x0000000208087807 */ /* 0x000fe40000800000 */
        /* <DEDUP_REMOVED lines=8> */
[----:B------:R-:W-:-:S04]  /*53d0*/  ISETP.NE.AND P6, PT, R94, RZ, PT ;  /* 0x000000ff5e00720c */ /* 0x000fc80003fc5270 */
[----:B------:R-:W-:Y:S02]  /*53e0*/  SEL R10, R10, 0x3, P6 ;  /* 0x000000030a0a7807 */ /* 0x000fe40003000000 */
[----:B------:R-:W-:Y:S02]  /*53f0*/  ISETP.NE.AND P6, PT, R95, RZ, PT ;  /* 0x000000ff5f00720c */ /* 0x000fe40003fc5270 */
[----:B------:R-:W-:Y:S02]  /*5400*/  SEL R16, R16, 0x2, P5 ;  /* 0x0000000210107807 */ /* 0x000fe40002800000 */
[----:B------:R-:W-:Y:S02]  /*5410*/  SEL R11, R11, 0x3, P6 ;  /* 0x000000030b0b7807 */ /* 0x000fe40003000000 */
        /* <DEDUP_REMOVED lines=8> */
[----:B------:R-:W-:Y:S02]  /*54a0*/  SEL R24, R24, 0x2, P2 ;  /* 0x0000000218187807 */ /* 0x000fe40001000000 */
[----:B------:R-:W-:Y:S02]  /*54b0*/  SEL R23, R23, 0x3, P6 ;  /* 0x0000000317177807 */ /* 0x000fe40003000000 */
[----:B------:R-:W-:Y:S02]  /*54c0*/  ISETP.NE.AND P6, PT, R100, RZ, PT ;  /* 0x000000ff6400720c */ /* 0x000fe40003fc5270 */
[----:B------:R-:W-:Y:S02]  /*54d0*/  SEL R25, R25, 0x2, P3 ;  /* 0x0000000219197807 */ /* 0x000fe40001800000 */
[----:B------:R-:W-:Y:S02]  /*54e0*/  SEL R24, R24, 0x3, P6 ;  /* 0x0000000318187807 */ /* 0x000fe40003000000 */
[----:B------:R-:W-:-:S02]  /*54f0*/  ISETP.NE.AND P6, PT, R101, RZ, PT ;  /* 0x000000ff6500720c */ /* 0x000fc40003fc5270 */
[----:B------:R-:W-:Y:S02]  /*5500*/  SEL R26, R26, 0x2, P4 ;  /* 0x000000021a1a7807 */ /* 0x000fe40002000000 */
[----:B------:R-:W-:Y:S02]  /*5510*/  SEL R25, R25, 0x3, P6 ;  /* 0x0000000319197807 */ /* 0x000fe40003000000 */
[----:B------:R-:W-:-:S04]  /*5520*/  ISETP.NE.AND P6, PT, R103, RZ, PT ;  /* 0x000000ff6700720c */ /* 0x000fc80003fc5270 */
        /* <DEDUP_REMOVED lines=20> */
[----:B------:R-:W-:Y:S02]  /*5670*/  P2R R95, PR, RZ, 0x40 ;  /* 0x00000040ff5f7803 */ /* 0x000fe40000000000 */
[----:B------:R-:W-:-:S04]  /*5680*/  ISETP.NE.AND P6, PT, R40, RZ, PT ;  /* 0x000000ff2800720c */ /* 0x000fc80003fc5270 */
[----:B------:R-:W-:Y:S02]  /*5690*/  P2R R94, PR, RZ, 0x40 ;  /* 0x00000040ff5e7803 */ /* 0x000fe40000000000 */
[----:B------:R-:W-:-:S04]  /*56a0*/  ISETP.NE.AND P6, PT, R92, RZ, PT ;  /* 0x000000ff5c00720c */ /* 0x000fc80003fc5270 */
        /* <DEDUP_REMOVED lines=59> */
[----:B------:R-:W-:Y:S02]  /*5a60*/  ISETP.NE.AND P6, PT, R60, RZ, PT ;  /* 0x000000ff3c00720c */ /* 0x000fe40003fc5270 */
[----:B------:R-:W-:Y:S02]  /*5a70*/  ISETP.NE.AND P5, PT, R154, RZ, PT ;  /* 0x000000ff9a00720c */ /* 0x000fe40003fa5270 */
[----:B------:R-:W-:Y:S02]  /*5a80*/  SEL R9, R9, 0x5, P6 ;  /* 0x0000000509097807 */ /* 0x000fe40003000000 */
[----:B------:R-:W-:Y:S02]  /*5a90*/  ISETP.NE.AND P6, PT, R67, RZ, PT ;  /* 0x000000ff4300720c */ /* 0x000fe40003fc5270 */
[----:B------:R-:W-:-:S02]  /*5aa0*/  SEL R11, R11, 0x4, P5 ;  /* 0x000000040b0b7807 */ /* 0x000fc40002800000 */
[----:B------:R-:W-:Y:S02]  /*5ab0*/  ISETP.NE.AND P5, PT, R107, RZ, PT ;  /* 0x000000ff6b00720c */ /* 0x000fe40003fa5270 */
[----:B------:R-:W-:Y:S02]  /*5ac0*/  SEL R10, R10, 0x5, P6 ;  /* 0x000000050a0a7807 */ /* 0x000fe40003000000 */
[----:B------:R-:W-:Y:S02]  /*5ad0*/  ISETP.NE.AND P6, PT, R71, RZ, PT ;  /* 0x000000ff4700720c */ /* 0x000fe40003fc5270 */
[----:B------:R-:W-:Y:S02]  /*5ae0*/  SEL R10, R10, 0x6, P5 ;  /* 0x000000060a0a7807 */ /* 0x000fe40002800000 */
[----:B------:R-:W-:Y:S02]  /*5af0*/  ISETP.NE.AND P5, PT, R75, RZ, PT ;  /* 0x000000ff4b00720c */ /* 0x000fe40003fa5270 */
[----:B------:R-:W-:-:S02]  /*5b00*/  SEL R11, R11, 0x5, P6 ;  /* 0x000000050b0b7807 */ /* 0x000fc40003000000 */
[----:B------:R-:W-:Y:S02]  /*5b10*/  ISETP.NE.AND P6, PT, R72, RZ, PT ;  /* 0x000000ff4800720c */ /* 0x000fe40003fc5270 */
        /* <DEDUP_REMOVED lines=35> */
[----:B------:R-:W-:Y:S02]  /*5d50*/  LOP3.LUT P5, RZ, R146, 0x8, RZ, 0xc0, !PT ;  /* 0x0000000892ff7812 */ /* 0x000fe400078ac0ff */
[----:B------:R-:W-:Y:S02]  /*5d60*/  ISETP.NE.AND P0, PT, R155, RZ, PT ;  /* 0x000000ff9b00720c */ /* 0x000fe40003f05270 */
[----:B------:R-:W-:Y:S02]  /*5d70*/  P2R R37, PR, RZ, 0x20 ;  /* 0x00000020ff257803 */ /* 0x000fe40000000000 */
[----:B------:R-:W-:Y:S02]  /*5d80*/  ISETP.NE.AND P5, PT, R43, RZ, PT ;  /* 0x000000ff2b00720c */ /* 0x000fe40003fa5270 */
[----:B------:R-:W-:-:S02]  /*5d90*/  SEL R16, R16, 0x4, P0 ;  /* 0x0000000410107807 */ /* 0x000fc40000000000 */
[----:B------:R-:W-:Y:S02]  /*5da0*/  ISETP.NE.AND P1, PT, R157, RZ, PT ;  /* 0x000000ff9d00720c */ /* 0x000fe40003f25270 */
[----:B------:R-:W-:Y:S02]  /*5db0*/  P2R R29, PR, RZ, 0x20 ;  /* 0x00000020ff1d7803 */ /* 0x000fe40000000000 */
[----:B------:R-:W-:Y:S02]  /*5dc0*/  SEL R16, R16, 0x5, P6 ;  /* 0x0000000510107807 */ /* 0x000fe40003000000 */
[----:B------:R-:W-:Y:S02]  /*5dd0*/  ISETP.NE.AND P5, PT, R42, RZ, PT ;  /* 0x000000ff2a00720c */ /* 0x000fe40003fa5270 */
[----:B------:R-:W-:Y:S02]  /*5de0*/  SEL R22, R22, 0x4, P1 ;  /* 0x0000000416167807 */ /* 0x000fe40000800000 */
[----:B------:R-:W-:-:S02]  /*5df0*/  ISETP.NE.AND P6, PT, R73, RZ, PT ;  /* 0x000000ff4900720c */ /* 0x000fc40003fc5270 */
        /* <DEDUP_REMOVED lines=18> */
[----:B------:R-:W-:Y:S02]  /*5f20*/  P2R R18, PR, RZ, 0x20 ;  /* 0x00000020ff127803 */ /* 0x000fe40000000000 */
[----:B------:R-:W-:Y:S02]  /*5f30*/  SEL R25, R25, 0x5, P6 ;  /* 0x0000000519197807 */ /* 0x000fe40003000000 */
[----:B------:R-:W-:Y:S02]  /*5f40*/  ISETP.NE.AND P5, PT, R34, RZ, PT ;  /* 0x000000ff2200720c */ /* 0x000fe40003fa5270 */
[----:B------:R-:W-:Y:S02]  /*5f50*/  ISETP.NE.AND P6, PT, R81, RZ, PT ;  /* 0x000000ff5100720c */ /* 0x000fe40003fc5270 */
[----:B------:R-:W-:Y:S02]  /*5f60*/  SEL R25, R25, 0x6, P5 ;  /* 0x0000000619197807 */ /* 0x000fe40002800000 */
[----:B------:R-:W-:-:S02]  /*5f70*/  SEL R26, R26, 0x5, P6 ;  /* 0x000000051a1a7807 */ /* 0x000fc40003000000 */
[----:B------:R-:W-:Y:S02]  /*5f80*/  ISETP.NE.AND P5, PT, R18, RZ, PT ;  /* 0x000000ff1200720c */ /* 0x000fe40003fa5270 */
[----:B------:R-:W-:Y:S02]  /*5f90*/  ISETP.NE.AND P6, PT, R84, RZ, PT ;  /* 0x000000ff5400720c */ /* 0x000fe40003fc5270 */
[----:B------:R-:W-:Y:S02]  /*5fa0*/  SEL R26, R26, 0x6, P5 ;  /* 0x000000061a1a7807 */ /* 0x000fe40002800000 */
[----:B------:R-:W-:Y:S02]  /*5fb0*/  SEL R4, R4, 0x5, P6 ;  /* 0x0000000504047807 */ /* 0x000fe40003000000 */
[----:B------:R-:W-:Y:S02]  /*5fc0*/  ISETP.NE.AND P5, PT, R19, RZ, PT ;  /* 0x000000ff1300720c */ /* 0x000fe40003fa5270 */
[----:B------:R-:W-:-:S02]  /*5fd0*/  ISETP.NE.AND P6, PT, R85, RZ, PT ;  /* 0x000000ff5500720c */ /* 0x000fc40003fc5270 */
[----:B------:R-:W-:Y:S02]  /*5fe0*/  SEL R4, R4, 0x6, P5 ;  /* 0x0000000604047807 */ /* 0x000fe40002800000 */
        /* <DEDUP_REMOVED lines=58> */
[----:B------:R-:W-:Y:S02]  /*6390*/  LOP3.LUT R4, R14, 0xc00, RZ, 0xfc, !PT ;  /* 0x00000c000e047812 */ /* 0x000fe400078efcff */
[----:B------:R-:W-:Y:S02]  /*63a0*/  SEL R30, R30, 0x8, P5 ;  /* 0x000000081e1e7807 */ /* 0x000fe40002800000 */
[----:B------:R-:W-:Y:S02]  /*63b0*/  ISETP.NE.AND P5, PT, R67, RZ, PT ;  /* 0x000000ff4300720c */ /* 0x000fe40003fa5270 */
[----:B------:R-:W-:-:S02]  /*63c0*/  SHF.R.U32.HI R4, RZ, 0x2, R4 ;  /* 0x00000002ff047819 */ /* 0x000fc40000011604 */
[----:B------:R-:W-:Y:S02]  /*63d0*/  SEL R31, R31, 0x8, P5 ;  /* 0x000000081f1f7807 */ /* 0x000fe40002800000 */
[----:B------:R-:W-:Y:S02]  /*63e0*/  ISETP.NE.AND P5, PT, R70, RZ, PT ;  /* 0x000000ff4600720c */ /* 0x000fe40003fa5270 */
[----:B------:R-:W-:Y:S02]  /*63f0*/  LOP3.LUT R4, R4, 0x3f0, RZ, 0xc0, !PT ;  /* 0x000003f004047812 */ /* 0x000fe400078ec0ff */
[----:B------:R-:W-:Y:S02]  /*6400*/  SEL R29, R8, 0x8, P5 ;  /* 0x00000008081d7807 */ /* 0x000fe40002800000 */
[----:B------:R-:W-:Y:S01]  /*6410*/  ISETP.NE.AND P5, PT, R71, RZ, PT ;  /* 0x000000ff4700720c */ /* 0x000fe20003fa5270 */
[----:B------:R-:W-:Y:S01]  /*6420*/  VIADD R5, R4, UR4 ;  /* 0x0000000404057c36 */ /* 0x000fe20008000000 */
[----:B------:R-:W-:-:S02]  /*6430*/  ISETP.NE.AND P0, PT, R68, RZ, PT ;  /* 0x000000ff4400720c */ /* 0x000fc40003f05270 */
[----:B------:R-:W-:Y:S01]  /*6440*/  SEL R34, R9, 0x8, P5 ;  /* 0x0000000809227807 */ /* 0x000fe20002800000 */
[----:B------:R-:W-:Y:S01]  /*6450*/  IMAD R14, R14, 0x4, R5 ;  /* 0x000000040e0e7824 */ /* 0x000fe200078e0205 */
[----:B------:R-:W-:Y:S02]  /*6460*/  ISETP.NE.AND P5, PT, R72, RZ, PT ;  /* 0x000000ff4800720c */ /* 0x000fe40003fa5270 */
[----:B------:R-:W-:Y:S02]  /*6470*/  SEL R36, R11, 0x8, P0 ;  /* 0x000000080b247807 */ /* 0x000fe40000000000 */
[----:B------:R-:W-:Y:S02]  /*6480*/  SEL R35, R10, 0x8, P5 ;  /* 0x000000080a237807 */ /* 0x000fe40002800000 */
[----:B------:R0:W1:Y:S01]  /*6490*/  LDS.128 R8, [R14+0x3000] ;  /* 0x003000000e087984 */ /* 0x0000620000000c00 */
[----:B------:R-:W-:Y:S02]  /*64a0*/  ISETP.NE.AND P5, PT, R111, RZ, PT ;  /* 0x000000ff6f00720c */ /* 0x000fe40003fa5270 */
[----:B------:R-:W-:Y:S01]  /*64b0*/  LOP3.LUT R15, R15, 0x30, RZ, 0xfc, !PT ;  /* 0x000000300f0f7812 */ /* 0x000fe200078efcff */
[----:B------:R-:W-:-:S03]  /*64c0*/  IMAD.SHL.U32 R5, R20, 0x10, RZ ;  /* 0x0000001014057824 */ /* 0x000fc600078e00ff */
[----:B------:R-:W-:Y:S01]  /*64d0*/  ISETP.LT.AND P5, PT, R15, 0x31, !P5 ;  /* 0x000000310f00780c */ /* 0x000fe20006fa1270 */
[----:B------:R-:W-:Y:S01]  /*64e0*/  VIADD R17, R17, 0x900 ;  /* 0x0000090011117836 */ /* 0x000fe20000000000 */
[----:B------:R-:W-:-:S03]  /*64f0*/  LOP3.LUT R0, R0, 0x30, R5, 0xf8, !PT ;  /* 0x0000003000007812 */ /* 0x000fc600078ef805 */
[----:B------:R-:W-:-:S04]  /*6500*/  IMAD.WIDE R2, R17, 0x4, R2 ;  /* 0x0000000411027825 */ /* 0x000fc800078e0202 */
[----:B------:R-:W-:Y:S01]  /*6510*/  IMAD.HI R6, R0, 0x2aaaaaab, RZ ;  /* 0x2aaaaaab00067827 */ /* 0x000fe200078e02ff */
[----:B------:R-:W-:Y:S02]  /*6520*/  SHF.R.U32.HI R4, RZ, 0x2, R20 ;  /* 0x00000002ff047819 */ /* 0x000fe40000011614 */
[----:B------:R-:W-:Y:S02]  /*6530*/  ISETP.NE.AND P4, PT, R102, RZ, PT ;  /* 0x000000ff6600720c */ /* 0x000fe40003f85270 */
[----:B------:R-:W-:Y:S02]  /*6540*/  SHF.R.U32.HI R7, RZ, 0x1f, R6 ;  /* 0x0000001fff077819 */ /* 0x000fe40000011606 */
[----:B------:R-:W-:Y:S02]  /*6550*/  SGXT.U32 R4, R4, 0x6 ;  /* 0x000000060404781a */ /* 0x000fe40000000000 */
[----:B------:R-:W-:Y:S02]  /*6560*/  LOP3.LUT R5, R5, 0xff0, RZ, 0xc0, !PT ;  /* 0x00000ff005057812 */ /* 0x000fe400078ec0ff */
[----:B0-----:R-:W-:-:S02]  /*6570*/  LOP3.LUT R14, R13, 0x3f0, RZ, 0xc0, !PT ;  /* 0x000003f00d0e7812 */ /* 0x001fc400078ec0ff */
[----:B------:R-:W-:Y:S02]  /*6580*/  LEA.HI.SX32 R7, R6, R7, 0x1d ;  /* 0x0000000706077211 */ /* 0x000fe400078feaff */
[----:B------:R-:W-:Y:S01]  /*6590*/  SEL R24, R24, 0x8, P4 ;  /* 0x0000000818187807 */ /* 0x000fe20002000000 */
[----:B-1----:R0:W-:Y:S01]  /*65a0*/  @P5 STG.E.128 desc[UR6][R2.64], R8 ;  /* 0x0000000802005986 */ /* 0x0021e2000c101d06 */
[----:B------:R-:W-:Y:S02]  /*65b0*/  ISETP.NE.AND P4, PT, R46, RZ, PT ;  /* 0x000000ff2e00720c */ /* 0x000fe40003f85270 */
[----:B------:R-:W-:Y:S02]  /*65c0*/  LOP3.LUT R4, R21, R4, RZ, 0xfc, !PT ;  /* 0x0000000415047212 */ /* 0x000fe400078efcff */
[----:B------:R-:W-:Y:S01]  /*65d0*/  IADD3 R14, R5, UR4, R14 ;  /* 0x00000004050e7c10 */ /* 0x000fe2000fffe00e */
[----:B------:R-:W-:Y:S01]  /*65e0*/  IMAD R5, R7, -0x30, R0 ;  /* 0xffffffd007057824 */ /* 0x000fe200078e0200 */
[----:B------:R-:W-:Y:S01]  /*65f0*/  SEL R26, R26, 0x8, P4 ;  /* 0x000000081a1a7807 */ /* 0x000fe20002000000 */
[----:B------:R-:W-:Y:S01]  /*6600*/  IMAD.IADD R12, R97, 0x1, R12 ;  /* 0x00000001610c7824 */ /* 0x000fe200078e020c */
[----:B------:R-:W-:Y:S01]  /*6610*/  ISETP.NE.AND P1, PT, R61, RZ, PT ;  /* 0x000000ff3d00720c */ /* 0x000fe20003f25270 */
[----:B------:R-:W-:Y:S01]  /*6620*/  ULDC.64 UR4, c[0x0][0x220] ;  /* 0x0000880000047ab9 */ /* 0x000fe20000000a00 */
[C---:B------:R-:W-:Y:S01]  /*6630*/  ISETP.GE.AND P4, PT, R4.reuse, 0x31, PT ;  /* 0x000000310400780c */ /* 0x040fe20003f86270 */
[----:B------:R-:W-:Y:S01]  /*6640*/  IMAD R4, R4, 0x30, R5 ;  /* 0x0000003004047824 */ /* 0x000fe200078e0205 */
[----:B------:R-:W-:-:S02]  /*6650*/  ISETP.NE.AND P6, PT, R106, RZ, PT ;  /* 0x000000ff6a00720c */ /* 0x000fc40003fc5270 */
[----:B------:R-:W-:Y:S01]  /*6660*/  PRMT R30, R30, 0x8880, RZ ;  /* 0x000088801e1e7816 */ /* 0x000fe200000000ff */
[----:B------:R-:W-:Y:S01]  /*6670*/  IMAD R4, R7, 0x930, R4 ;  /* 0x0000093007047824 */ /* 0x000fe200078e0204 */
[----:B------:R-:W-:Y:S02]  /*6680*/  SEL R16, R16, 0x8, P1 ;  /* 0x0000000810107807 */ /* 0x000fe40000800000 */
[----:B------:R-:W-:Y:S02]  /*6690*/  ISETP.NE.AND P2, PT, R76, RZ, PT ;  /* 0x000000ff4c00720c */ /* 0x000fe40003f45270 */
[----:B------:R-:W-:Y:S02]  /*66a0*/  ISETP.NE.AND P3, PT, R77, RZ, PT ;  /* 0x000000ff4d00720c */ /* 0x000fe40003f65270 */
[----:B------:R-:W-:Y:S02]  /*66b0*/  SEL R25, R25, 0x8, P6 ;  /* 0x0000000819197807 */ /* 0x000fe40003000000 */
[----:B------:R-:W-:-:S02]  /*66c0*/  ISETP.NE.AND P6, PT, R33, RZ, PT ;  /* 0x000000ff2100720c */ /* 0x000fc40003fc5270 */
[----:B------:R-:W-:Y:S02]  /*66d0*/  ISETP.NE.AND P5, PT, R32, RZ, PT ;  /* 0x000000ff2000720c */ /* 0x000fe40003fa5270 */
[----:B------:R-:W-:Y:S01]  /*66e0*/  PRMT R5, R30, 0x7710, RZ ;  /* 0x000077101e057816 */ /* 0x000fe200000000ff */
[----:B------:R-:W-:Y:S01]  /*66f0*/  BAR.SYNC.DEFER_BLOCKING 0x0 ;  /* 0x0000000000007b1d */ /* 0x000fe20000010000 */
[----:B------:R-:W-:Y:S02]  /*6700*/  PRMT R7, R34, 0x8880, RZ ;  /* 0x0000888022077816 */ /* 0x000fe400000000ff */
[----:B0-----:R-:W-:Y:S02]  /*6710*/  PRMT R9, R35, 0x8880, RZ ;  /* 0x0000888023097816 */ /* 0x001fe400000000ff */
[----:B------:R-:W-:Y:S02]  /*6720*/  PRMT R11, R36, 0x8880, RZ ;  /* 0x00008880240b7816 */ /* 0x000fe400000000ff */
[----:B------:R-:W-:-:S02]  /*6730*/  PRMT R13, R31, 0x8880, RZ ;  /* 0x000088801f0d7816 */ /* 0x000fc400000000ff */
[----:B------:R-:W-:Y:S02]  /*6740*/  PRMT R16, R16, 0x8880, RZ ;  /* 0x0000888010107816 */ /* 0x000fe400000000ff */
[----:B------:R-:W-:Y:S02]  /*6750*/  SEL R22, R22, 0x8, P2 ;  /* 0x0000000816167807 */ /* 0x000fe40001000000 */
[----:B------:R-:W-:Y:S02]  /*6760*/  SEL R23, R23, 0x8, P3 ;  /* 0x0000000817177807 */ /* 0x000fe40001800000 */
[----:B------:R-:W-:Y:S02]  /*6770*/  ISETP.NE.AND P0, PT, R56, RZ, PT ;  /* 0x000000ff3800720c */ /* 0x000fe40003f05270 */
[----:B------:R-:W-:Y:S02]  /*6780*/  ISETP.NE.AND P1, PT, R54, RZ, PT ;  /* 0x000000ff3600720c */ /* 0x000fe40003f25270 */
[----:B------:R-:W-:-:S02]  /*6790*/  ISETP.NE.AND P2, PT, R48, RZ, PT ;  /* 0x000000ff3000720c */ /* 0x000fc40003f45270 */
[----:B------:R-:W-:Y:S02]  /*67a0*/  ISETP.NE.AND P3, PT, R47, RZ, PT ;  /* 0x000000ff2f00720c */ /* 0x000fe40003f65270 */
[----:B------:R-:W-:Y:S01]  /*67b0*/  PRMT R7, R7, 0x7710, RZ ;  /* 0x0000771007077816 */ /* 0x000fe200000000ff */
[----:B------:R0:W-:Y:S01]  /*67c0*/  STS.U8 [R12], R5 ;  /* 0x000000050c007388 */ /* 0x0001e20000000000 */
[----:B------:R-:W-:Y:S02]  /*67d0*/  PRMT R9, R9, 0x7710, RZ ;  /* 0x0000771009097816 */ /* 0x000fe400000000ff */
[----:B------:R-:W-:Y:S02]  /*67e0*/  PRMT R11, R11, 0x7710, RZ ;  /* 0x000077100b0b7816 */ /* 0x000fe400000000ff */
[----:B------:R-:W-:Y:S02]  /*67f0*/  SEL R18, R18, 0x7, P5 ;  /* 0x0000000712127807 */ /* 0x000fe40002800000 */
[----:B------:R-:W-:-:S02]  /*6800*/  SEL R19, R19, 0x7, P6 ;  /* 0x0000000713137807 */ /* 0x000fc40003000000 */
[----:B------:R-:W-:Y:S02]  /*6810*/  PRMT R13, R13, 0x7710, RZ ;  /* 0x000077100d0d7816 */ /* 0x000fe400000000ff */
[----:B------:R-:W-:Y:S02]  /*6820*/  PRMT R3, R29, 0x8880, RZ ;  /* 0x000088801d037816 */ /* 0x000fe400000000ff */
[----:B0-----:R-:W-:Y:S02]  /*6830*/  PRMT R5, R16, 0x7710, RZ ;  /* 0x0000771010057816 */ /* 0x001fe400000000ff */
[----:B------:R-:W-:Y:S02]  /*6840*/  PRMT R24, R24, 0x8880, RZ ;  /* 0x0000888018187816 */ /* 0x000fe400000000ff */
[----:B------:R-:W-:Y:S02]  /*6850*/  PRMT R25, R25, 0x8880, RZ ;  /* 0x0000888019197816 */ /* 0x000fe400000000ff */
[----:B------:R-:W-:Y:S01]  /*6860*/  PRMT R26, R26, 0x8880, RZ ;  /* 0x000088801a1a7816 */ /* 0x000fe200000000ff */
[----:B------:R0:W-:Y:S01]  /*6870*/  STS.U8 [R12+0xc], R7 ;  /* 0x00000c070c007388 */ /* 0x0001e20000000000 */
[----:B------:R-:W-:-:S02]  /*6880*/  SEL R27, R27, 0x8, P3 ;  /* 0x000000081b1b7807 */ /* 0x000fc40001800000 */
[----:B------:R-:W-:Y:S01]  /*6890*/  SEL R28, R28, 0x8, P2 ;  /* 0x000000081c1c7807 */ /* 0x000fe20001000000 */
[----:B------:R1:W-:Y:S01]  /*68a0*/  STS.U8 [R12+0x10], R9 ;  /* 0x000010090c007388 */ /* 0x0003e20000000000 */
[----:B------:R-:W-:Y:S02]  /*68b0*/  SEL R18, R18, 0x8, P1 ;  /* 0x0000000812127807 */ /* 0x000fe40000800000 */
[----:B------:R-:W-:Y:S01]  /*68c0*/  SEL R19, R19, 0x8, P0 ;  /* 0x0000000813137807 */ /* 0x000fe20000000000 */
[----:B------:R2:W-:Y:S01]  /*68d0*/  STS.U8 [R12+0x14], R11 ;  /* 0x0000140b0c007388 */ /* 0x0005e20000000000 */
[----:B------:R-:W-:Y:S02]  /*68e0*/  PRMT R3, R3, 0x7710, RZ ;  /* 0x0000771003037816 */ /* 0x000fe400000000ff */
[----:B0-----:R-:W-:Y:S01]  /*68f0*/  PRMT R7, R24, 0x7710, RZ ;  /* 0x0000771018077816 */ /* 0x001fe200000000ff */
[----:B------:R0:W-:Y:S01]  /*6900*/  STS.U8 [R12+0x4], R13 ;  /* 0x0000040d0c007388 */ /* 0x0001e20000000000 */
[----:B-1----:R-:W-:-:S03]  /*6910*/  PRMT R9, R25, 0x7710, RZ ;  /* 0x0000771019097816 */ /* 0x002fc600000000ff */
[----:B------:R1:W-:Y:S01]  /*6920*/  STS.U8 [R12+0x18], R5 ;  /* 0x000018050c007388 */ /* 0x0003e20000000000 */
[----:B--2---:R-:W-:Y:S02]  /*6930*/  PRMT R11, R26, 0x7710, RZ ;  /* 0x000077101a0b7816 */ /* 0x004fe400000000ff */
[----:B------:R-:W-:Y:S02]  /*6940*/  PRMT R23, R23, 0x8880, RZ ;  /* 0x0000888017177816 */ /* 0x000fe400000000ff */
[----:B0-----:R-:W-:Y:S02]  /*6950*/  PRMT R13, R22, 0x8880, RZ ;  /* 0x00008880160d7816 */ /* 0x001fe400000000ff */
[----:B------:R-:W-:Y:S02]  /*6960*/  PRMT R28, R28, 0x8880, RZ ;  /* 0x000088801c1c7816 */ /* 0x000fe400000000ff */
[----:B-1----:R-:W-:Y:S02]  /*6970*/  PRMT R5, R27, 0x8880, RZ ;  /* 0x000088801b057816 */ /* 0x002fe400000000ff */
[----:B------:R-:W-:-:S02]  /*6980*/  PRMT R18, R18, 0x8880, RZ ;  /* 0x0000888012127816 */ /* 0x000fc400000000ff */
[----:B------:R-:W-:Y:S01]  /*6990*/  PRMT R19, R19, 0x8880, RZ ;  /* 0x0000888013137816 */ /* 0x000fe200000000ff */
[----:B------:R0:W-:Y:S01]  /*69a0*/  STS.U8 [R12+0x8], R3 ;  /* 0x000008030c007388 */ /* 0x0001e20000000000 */
[----:B------:R-:W-:Y:S02]  /*69b0*/  PRMT R13, R13, 0x7710, RZ ;  /* 0x000077100d0d7816 */ /* 0x000fe400000000ff */
[----:B------:R-:W-:Y:S01]  /*69c0*/  PRMT R5, R5, 0x7710, RZ ;  /* 0x0000771005057816 */ /* 0x000fe200000000ff */
[----:B------:R1:W-:Y:S04]  /*69d0*/  STS.U8 [R12+0x24], R7 ;  /* 0x000024070c007388 */ /* 0x0003e80000000000 */
[----:B------:R2:W-:Y:S01]  /*69e0*/  STS.U8 [R12+0x28], R9 ;  /* 0x000028090c007388 */ /* 0x0005e20000000000 */
[----:B0-----:R-:W-:-:S03]  /*69f0*/  PRMT R3, R23, 0x7710, RZ ;  /* 0x0000771017037816 */ /* 0x001fc600000000ff */
[----:B------:R0:W-:Y:S01]  /*6a00*/  STS.U8 [R12+0x2c], R11 ;  /* 0x00002c0b0c007388 */ /* 0x0001e20000000000 */
[----:B-1----:R-:W-:Y:S02]  /*6a10*/  PRMT R7, R28, 0x7710, RZ ;  /* 0x000077101c077816 */ /* 0x002fe400000000ff */
[----:B--2---:R-:W-:Y:S02]  /*6a20*/  PRMT R9, R18, 0x7710, RZ ;  /* 0x0000771012097816 */ /* 0x004fe400000000ff */
[----:B0-----:R-:W-:Y:S01]  /*6a30*/  PRMT R11, R19, 0x7710, RZ ;  /* 0x00007710130b7816 */ /* 0x001fe200000000ff */
[----:B------:R-:W-:Y:S04]  /*6a40*/  STS.U8 [R12+0x1c], R13 ;  /* 0x00001c0d0c007388 */ /* 0x000fe80000000000 */
[----:B------:R0:W-:Y:S04]  /*6a50*/  STS.U8 [R12+0x20], R3 ;  /* 0x000020030c007388 */ /* 0x0001e80000000000 */
[----:B------:R1:W-:Y:S04]  /*6a60*/  STS.U8 [R12+0x30], R5 ;  /* 0x000030050c007388 */ /* 0x0003e80000000000 */
[----:B------:R1:W-:Y:S04]  /*6a70*/  STS.U8 [R12+0x34], R7 ;  /* 0x000034070c007388 */ /* 0x0003e80000000000 */
[----:B------:R1:W-:Y:S04]  /*6a80*/  STS.U8 [R12+0x38], R9 ;  /* 0x000038090c007388 */ /* 0x0003e80000000000 */
[----:B------:R1:W-:Y:S01]  /*6a90*/  STS.U8 [R12+0x3c], R11 ;  /* 0x00003c0b0c007388 */ /* 0x0003e20000000000 */
[----:B------:R-:W-:Y:S01]  /*6aa0*/  BAR.SYNC.DEFER_BLOCKING 0x0 ;  /* 0x0000000000007b1d */ /* 0x000fe20000010000 */
[----:B------:R-:W-:-:S02]  /*6ab0*/  ISETP.LT.AND P4, PT, R0, 0xc0, !P4 ;  /* 0x000000c00000780c */ /* 0x000fc40006781270 */
[----:B------:R-:W-:-:S04]  /*6ac0*/  IADD3 R2, P0, R4, UR4, RZ ;  /* 0x0000000404027c10 */ /* 0x000fc8000ff1e0ff */
[----:B0-----:R-:W-:-:S07]  /*6ad0*/  LEA.HI.X.SX32 R3, R4, UR5, 0x1, P0 ;  /* 0x0000000504037c11 */ /* 0x001fce00080f0eff */
[----:B-1----:R-:W-:Y:S05]  /*6ae0*/  @!P4 EXIT ;  /* 0x000000000000c94d */ /* 0x002fea0003800000 */
[----:B------:R-:W0:Y:S04]  /*6af0*/  LDS.128 R12, [R14] ;  /* 0x000000000e0c7984 */ /* 0x000e280000000c00 */
[----:B0-----:R-:W-:Y:S01]  /*6b00*/  STG.E.128 desc[UR6][R2.64], R12 ;  /* 0x0000000c02007986 */ /* 0x001fe2000c101d06 */
[----:B------:R-:W-:Y:S05]  /*6b10*/  EXIT ;  /* 0x000000000000794d */ /* 0x000fea0003800000 */
.L_x_0:
[----:B------:R-:W-:-:S00]  /*6b20*/  BRA `(.L_x_0) ;  /* 0xfffffffc00fc7947 */ /* 0x000fc0000383ffff */
[----:B------:R-:W-:-:S00]  /*6b30*/  NOP ;  /* 0x0000000000007918 */ /* 0x000fc00000000000 */
        /* <DEDUP_REMOVED lines=12> */
.L_x_1:


//--------------------- .nv.shared.triton_poi_fused_max_pool2d_with_indices_3 --------------------------
	.section	.nv.shared.triton_poi_fused_max_pool2d_with_indices_3,"aw",@nobits
	.sectionflags	@""
	.align	16
	.zero		1024


//--------------------- .nv.constant0.triton_poi_fused_max_pool2d_with_indices_3 --------------------------
	.section	.nv.constant0.triton_poi_fused_max_pool2d_with_indices_3,"a",@progbits
	.sectionflags	@""
	.align	4
.nv.constant0.triton_poi_fused_max_pool2d_with_indices_3:
	.zero		560
